def gluon_wgmma(
    a_ptr,
    b_ptr,
    c_ptr,
    M,
    N,
    K,
    stride_am,
    stride_bk,
    stride_cm,
    BLOCK_M: gl.constexpr,
    BLOCK_N: gl.constexpr,
    BLOCK_K: gl.constexpr,
    DTYPE: gl.constexpr,
    A_LAYOUT: gl.constexpr,
    B_LAYOUT: gl.constexpr,
    C_LAYOUT: gl.constexpr,
    B_SHAPE: gl.constexpr,
    TRANS_B: gl.constexpr,
    NUM_BUFFERS: gl.constexpr,
    NUM_WARPS: gl.constexpr,
):
    a_desc = tma.make_tensor_descriptor(
        a_ptr, [M, K], [stride_am, 1], [BLOCK_M, BLOCK_K], A_LAYOUT
    )
    b_desc = tma.make_tensor_descriptor(
        b_ptr,
        [N, K] if TRANS_B else [K, N],
        [stride_bk, 1],
        B_SHAPE,
        B_LAYOUT,
    )
    c_desc = tma.make_tensor_descriptor(
        c_ptr, [M, N], [stride_cm, 1], [BLOCK_M, BLOCK_N], C_LAYOUT
    )

    a_bufs = gl.allocate_shared_memory(
        DTYPE, [NUM_BUFFERS, BLOCK_M, BLOCK_K], A_LAYOUT
    )
    b_bufs = gl.allocate_shared_memory(DTYPE, [NUM_BUFFERS] + B_SHAPE, B_LAYOUT)

    pid_m = gl.program_id(0)
    pid_n = gl.program_id(1)
    off_m = pid_m * BLOCK_M
    off_n = pid_n * BLOCK_N

    mma_layout: gl.constexpr = pick_wgmma_layout(DTYPE, BLOCK_M, BLOCK_N, NUM_WARPS)
    acc = warpgroup_mma_init(
        gl.zeros((BLOCK_M, BLOCK_N), dtype=gl.float32, layout=mma_layout)
    )

    bars = gl.allocate_shared_memory(
        gl.int64, [NUM_BUFFERS, 1], mbarrier.MBarrierLayout()
    )
    for i in gl.static_range(NUM_BUFFERS):
        mbarrier.init(bars.index(i), count=1)
    idx = 0
    phase = 0

    for k in range(0, K, BLOCK_K):
        a = a_bufs.index(idx)
        b = b_bufs.index(idx)
        bar = bars.index(idx)
        mbarrier.expect(bar, a_desc.block_type.nbytes + b_desc.block_type.nbytes)
        tma.async_copy_global_to_shared(a_desc, [off_m, k], bar, a)
        tma.async_copy_global_to_shared(
            b_desc, [off_n, k] if TRANS_B else [k, off_n], bar, b
        )
        mbarrier.wait(bar, phase=phase)

        if TRANS_B:
            b = b.permute((1, 0))
        acc = warpgroup_mma_wait(num_outstanding=0, deps=(acc,))
        acc = warpgroup_mma(a, b, acc, is_async=True)

        idx += 1
        if idx == NUM_BUFFERS:
            idx = 0
            phase ^= 1

    acc = warpgroup_mma_wait(num_outstanding=0, deps=(acc,))
    for i in gl.static_range(NUM_BUFFERS):
        mbarrier.invalidate(bars.index(i))

    c_smem = gl.allocate_shared_memory(DTYPE, [BLOCK_M, BLOCK_N], C_LAYOUT)
    c_smem.store(acc.to(DTYPE))
    fence_async_shared()
    tma.async_copy_shared_to_global(c_desc, [off_m, off_n], c_smem)
    tma.store_wait(pendings=0)

# config = {"BLOCK_K": 64, "BLOCK_M": 64, "BLOCK_N": 64, "arch": "sm_90", "dtype": "fp16", "num_buffers": 2, "num_warps": 8, "trans_b": 0}
# arch = sm_90


// ===== COMPILED SASS (sm_90a) =====

	.target	sm_90a

	.elftype	@"ET_EXEC"


//--------------------- .note.nv.tkinfo           --------------------------
	.section	.note.nv.tkinfo,"",@"SHT_NOTE"
	.sectionflags	@"SHF_NOTE_NV_TKINFO"
	.tkinfo
        /*0018*/ 	.word	0x00000002
        /*0030*/ 	.string	""
        /*0030*/ 	.string	"ptxas"
        /*0030*/ 	.string	"Cuda compilation tools, release 13.0, V13.0.88"
        /*0030*/ 	.string	"Build cuda_13.0.r13.0/compiler.36424714_0"
        /*0030*/ 	.string	"-v  -suppress-debug-info  -lineinfo  -arch sm_90a "



//--------------------- .note.nv.cuinfo           --------------------------
	.section	.note.nv.cuinfo,"",@"SHT_NOTE"
	.sectionflags	@"SHF_NOTE_NV_CUINFO"
        /*0018*/ 	.short	0x0002
        /*001a*/ 	.short	0x005a
        /*001c*/ 	.short	0x0082
	.zero		2


//--------------------- .nv.info                  --------------------------
	.section	.nv.info,"",@"SHT_CUDA_INFO"
	.align	4


	//----- nvinfo : EIATTR_REGCOUNT
	.align		4
        /*0000*/ 	.byte	0x04, 0x2f
        /*0002*/ 	.short	(.L_1 - .L_0)
	.align		4
.L_0:
        /*0004*/ 	.word	index@(gluon_wgmma)
        /*0008*/ 	.word	0x0000002a


	//----- nvinfo : EIATTR_FRAME_SIZE
	.align		4
.L_1:
        /*000c*/ 	.byte	0x04, 0x11
        /*000e*/ 	.short	(.L_3 - .L_2)
	.align		4
.L_2:
        /*0010*/ 	.word	index@(gluon_wgmma)
        /*0014*/ 	.word	0x00000000


	//----- nvinfo : EIATTR_MIN_STACK_SIZE
	.align		4
.L_3:
        /*0018*/ 	.byte	0x04, 0x12
        /*001a*/ 	.short	(.L_5 - .L_4)
	.align		4
.L_4:
        /*001c*/ 	.word	index@(gluon_wgmma)
        /*0020*/ 	.word	0x00000000
.L_5:


//--------------------- .nv.compat                --------------------------
	.section	.nv.compat,"",@"SHT_CUDA_COMPAT_INFO"
	.align	4
        /*0000*/ 	.byte	0x02, 0x09, 0x01, 0x00, 0x02, 0x02, 0x04, 0x00, 0x02, 0x05, 0x05, 0x00, 0x03, 0x07, 0x01, 0x01
        /*0010*/ 	.byte	0x02, 0x03, 0x03, 0x00, 0x02, 0x06, 0x01, 0x00, 0x04, 0x0b, 0x08, 0x00, 0x00, 0x00, 0x00, 0x00
        /*0020*/ 	.byte	0x00, 0x00, 0x00, 0x00


//--------------------- .nv.info.gluon_wgmma      --------------------------
	.section	.nv.info.gluon_wgmma,"",@"SHT_CUDA_INFO"
	.sectionflags	@""
	.align	4


	//----- nvinfo : EIATTR_CUDA_API_VERSION
	.align		4
        /*0000*/ 	.byte	0x04, 0x37
        /*0002*/ 	.short	(.L_7 - .L_6)
.L_6:
        /*0004*/ 	.word	0x00000082


	//----- nvinfo : EIATTR_KPARAM_INFO
	.align		4
.L_7:
        /*0008*/ 	.byte	0x04, 0x17
        /*000a*/ 	.short	(.L_9 - .L_8)
.L_8:
        /*000c*/ 	.word	0x00000000
        /*0010*/ 	.short	0x000a
        /*0012*/ 	.short	0x0048
        /*0014*/ 	.byte	0x00, 0xf4, 0x21, 0x00


	//----- nvinfo : EIATTR_KPARAM_INFO
	.align		4
.L_9:
        /*0018*/ 	.byte	0x04, 0x17
        /*001a*/ 	.short	(.L_11 - .L_10)
.L_10:
        /*001c*/ 	.word	0x00000000
        /*0020*/ 	.short	0x0009
        /*0022*/ 	.short	0x0040
        /*0024*/ 	.byte	0x00, 0xf4, 0x21, 0x00


	//----- nvinfo : EIATTR_KPARAM_INFO
	.align		4
.L_11:
        /*0028*/ 	.byte	0x04, 0x17
        /*002a*/ 	.short	(.L_13 - .L_12)
.L_12:
        /*002c*/ 	.word	0x00000000
        /*0030*/ 	.short	0x0008
        /*0032*/ 	.short	0x0038
        /*0034*/ 	.byte	0x00, 0xf0, 0x21, 0x00


	//----- nvinfo : EIATTR_KPARAM_INFO
	.align		4
.L_13:
        /*0038*/ 	.byte	0x04, 0x17
        /*003a*/ 	.short	(.L_15 - .L_14)
.L_14:
        /*003c*/ 	.word	0x00000000
        /*0040*/ 	.short	0x0007
        /*0042*/ 	.short	0x0030
        /*0044*/ 	.byte	0x00, 0xf0, 0x21, 0x00


	//----- nvinfo : EIATTR_KPARAM_INFO
	.align		4
.L_15:
        /*0048*/ 	.byte	0x04, 0x17
        /*004a*/ 	.short	(.L_17 - .L_16)
.L_16:
        /*004c*/ 	.word	0x00000000
        /*0050*/ 	.short	0x0006
        /*0052*/ 	.short	0x0028
        /*0054*/ 	.byte	0x00, 0xf0, 0x21, 0x00


	//----- nvinfo : EIATTR_KPARAM_INFO
	.align		4
.L_17:
        /*0058*/ 	.byte	0x04, 0x17
        /*005a*/ 	.short	(.L_19 - .L_18)
.L_18:
        /*005c*/ 	.word	0x00000000
        /*0060*/ 	.short	0x0005
        /*0062*/ 	.short	0x0020
        /*0064*/ 	.byte	0x00, 0xf0, 0x11, 0x00


	//----- nvinfo : EIATTR_KPARAM_INFO
	.align		4
.L_19:
        /*0068*/ 	.byte	0x04, 0x17
        /*006a*/ 	.short	(.L_21 - .L_20)
.L_20:
        /*006c*/ 	.word	0x00000000
        /*0070*/ 	.short	0x0004
        /*0072*/ 	.short	0x001c
        /*0074*/ 	.byte	0x00, 0xf0, 0x11, 0x00


	//----- nvinfo : EIATTR_KPARAM_INFO
	.align		4
.L_21:
        /*0078*/ 	.byte	0x04, 0x17
        /*007a*/ 	.short	(.L_23 - .L_22)
.L_22:
        /*007c*/ 	.word	0x00000000
        /*0080*/ 	.short	0x0003
        /*0082*/ 	.short	0x0018
        /*0084*/ 	.byte	0x00, 0xf0, 0x11, 0x00


	//----- nvinfo : EIATTR_KPARAM_INFO
	.align		4
.L_23:
        /*0088*/ 	.byte	0x04, 0x17
        /*008a*/ 	.short	(.L_25 - .L_24)
.L_24:
        /*008c*/ 	.word	0x00000000
        /*0090*/ 	.short	0x0002
        /*0092*/ 	.short	0x0010
        /*0094*/ 	.byte	0x00, 0xf4, 0x21, 0x00


	//----- nvinfo : EIATTR_KPARAM_INFO
	.align		4
.L_25:
        /*0098*/ 	.byte	0x04, 0x17
        /*009a*/ 	.short	(.L_27 - .L_26)
.L_26:
        /*009c*/ 	.word	0x00000000
        /*00a0*/ 	.short	0x0001
        /*00a2*/ 	.short	0x0008
        /*00a4*/ 	.byte	0x00, 0xf4, 0x21, 0x00


	//----- nvinfo : EIATTR_KPARAM_INFO
	.align		4
.L_27:
        /*00a8*/ 	.byte	0x04, 0x17
        /*00aa*/ 	.short	(.L_29 - .L_28)
.L_28:
        /*00ac*/ 	.word	0x00000000
        /*00b0*/ 	.short	0x0000
        /*00b2*/ 	.short	0x0000
        /*00b4*/ 	.byte	0x00, 0xf4, 0x21, 0x00


	//----- nvinfo : EIATTR_SPARSE_MMA_MASK
	.align		4
.L_29:
        /*00b8*/ 	.byte	0x03, 0x50
        /*00ba*/ 	.short	0x0000


	//----- nvinfo : EIATTR_MAXREG_COUNT
	.align		4
        /*00bc*/ 	.byte	0x03, 0x1b
        /*00be*/ 	.short	0x00ff


	//----- nvinfo : EIATTR_NUM_BARRIERS
	.align		4
        /*00c0*/ 	.byte	0x02, 0x4c
        /*00c2*/ 	.byte	0x01
	.zero		1


	//----- nvinfo : EIATTR_MERCURY_ISA_VERSION
	.align		4
        /*00c4*/ 	.byte	0x03, 0x5f
        /*00c6*/ 	.short	0x0101


	//----- nvinfo : EIATTR_INT_WARP_WIDE_INSTR_OFFSETS
	.align		4
        /*00c8*/ 	.byte	0x04, 0x31
        /*00ca*/ 	.short	(.L_31 - .L_30)


	//   ....[0]....
.L_30:
        /*00cc*/ 	.word	0x000012d0


	//   ....[1]....
        /*00d0*/ 	.word	0x000012f0


	//   ....[2]....
        /*00d4*/ 	.word	0x000013a0


	//   ....[3]....
        /*00d8*/ 	.word	0x000015e0


	//   ....[4]....
        /*00dc*/ 	.word	0x000015f0


	//   ....[5]....
        /*00e0*/ 	.word	0x00001670


	//   ....[6]....
        /*00e4*/ 	.word	0x00001680


	//   ....[7]....
        /*00e8*/ 	.word	0x00001ad0


	//   ....[8]....
        /*00ec*/ 	.word	0x00001ae0


	//----- nvinfo : EIATTR_COOP_GROUP_MASK_REGIDS
	.align		4
.L_31:
        /*00f0*/ 	.byte	0x04, 0x29
        /*00f2*/ 	.short	(.L_33 - .L_32)


	//   ....[0]....
.L_32:
        /*00f4*/ 	.word	0xffffffff


	//   ....[1]....
        /*00f8*/ 	.word	0xffffffff


	//   ....[2]....
        /*00fc*/ 	.word	0xffffffff


	//----- nvinfo : EIATTR_COOP_GROUP_INSTR_OFFSETS
	.align		4
.L_33:
        /*0100*/ 	.byte	0x04, 0x28
        /*0102*/ 	.short	(.L_35 - .L_34)


	//   ....[0]....
.L_34:
        /*0104*/ 	.word	0x00000150


	//   ....[1]....
        /*0108*/ 	.word	0x00000720


	//   ....[2]....
        /*010c*/ 	.word	0x00000cd0


	//----- nvinfo : EIATTR_MBARRIER_INSTR_OFFSETS
	.align		4
.L_35:
        /*0110*/ 	.byte	0x04, 0x39
        /*0112*/ 	.short	(.L_37 - .L_36)


	//   ....[0]....
.L_36:
        /*0114*/ 	.word	0x000013e0
        /*0118*/ 	.word	0x000000ff
        /*011c*/ 	.word	0x00008000
        /*0120*/ 	.short	0x0100
        /*0122*/ 	.byte	0x10
	.zero		1


	//   ....[1]....
        /*0124*/ 	.word	0x00001400
        /*0128*/ 	.word	0x000000ff
        /*012c*/ 	.word	0x00008008
        /*0130*/ 	.short	0x0100
        /*0132*/ 	.byte	0x10
	.zero		1


	//   ....[2]....
        /*0134*/ 	.word	0x00001740
        /*0138*/ 	.word	0x000000ff
        /*013c*/ 	.word	0x00008000
        /*0140*/ 	.short	0x010a
        /*0142*/ 	.byte	0x20
	.zero		1


	//   ....[3]....
        /*0144*/ 	.word	0x00001a10
        /*0148*/ 	.word	0x000000ff
        /*014c*/ 	.word	0x00008000
        /*0150*/ 	.short	0x0108
        /*0152*/ 	.byte	0x10
	.zero		1


	//   ....[4]....
        /*0154*/ 	.word	0x00001ab0
        /*0158*/ 	.word	0x000000ff
        /*015c*/ 	.word	0x00008008
        /*0160*/ 	.short	0x0108
        /*0162*/ 	.byte	0x10
	.zero		1


	//   ....[5]....
        /*0164*/ 	.word	0x00001ba0
        /*0168*/ 	.word	0x000000ff
        /*016c*/ 	.word	0x00008000
        /*0170*/ 	.short	0x010a
        /*0172*/ 	.byte	0x20
	.zero		1


	//----- nvinfo : EIATTR_NUM_MBARRIERS
	.align		4
.L_37:
        /*0174*/ 	.byte	0x03, 0x38
        /*0176*/ 	.short	0x0002


	//----- nvinfo : EIATTR_EXIT_INSTR_OFFSETS
	.align		4
        /*0178*/ 	.byte	0x04, 0x1c
        /*017a*/ 	.short	(.L_39 - .L_38)


	//   ....[0]....
.L_38:
        /*017c*/ 	.word	0x00001b90


	//----- nvinfo : EIATTR_REQNTID
	.align		4
.L_39:
        /*0180*/ 	.byte	0x04, 0x10
        /*0182*/ 	.short	(.L_41 - .L_40)
.L_40:
        /*0184*/ 	.word	0x00000100
        /*0188*/ 	.word	0x00000001
        /*018c*/ 	.word	0x00000001


	//----- nvinfo : EIATTR_CRS_STACK_SIZE
	.align		4
.L_41:
        /*0190*/ 	.byte	0x04, 0x1e
        /*0192*/ 	.short	(.L_43 - .L_42)
.L_42:
        /*0194*/ 	.word	0x00000000


	//----- nvinfo : EIATTR_CBANK_PARAM_SIZE
	.align		4
.L_43:
        /*0198*/ 	.byte	0x03, 0x19
        /*019a*/ 	.short	0x0050


	//----- nvinfo : EIATTR_PARAM_CBANK
	.align		4
        /*019c*/ 	.byte	0x04, 0x0a
        /*019e*/ 	.short	(.L_45 - .L_44)
	.align		4
.L_44:
        /*01a0*/ 	.word	index@(.nv.constant0.gluon_wgmma)
        /*01a4*/ 	.short	0x0210
        /*01a6*/ 	.short	0x0050


	//----- nvinfo : EIATTR_SW_WAR
	.align		4
.L_45:
        /*01a8*/ 	.byte	0x04, 0x36
        /*01aa*/ 	.short	(.L_47 - .L_46)
.L_46:
        /*01ac*/ 	.word	0x00000008
.L_47:


//--------------------- .nv.callgraph             --------------------------
	.section	.nv.callgraph,"",@"SHT_CUDA_CALLGRAPH"
	.align	4
	.sectionentsize	8
	.align		4
        /*0000*/ 	.word	0x00000000
	.align		4
        /*0004*/ 	.word	0xffffffff
	.align		4
        /*0008*/ 	.word	0x00000000
	.align		4
        /*000c*/ 	.word	0xfffffffe
	.align		4
        /*0010*/ 	.word	0x00000000
	.align		4
        /*0014*/ 	.word	0xfffffffd
	.align		4
        /*0018*/ 	.word	0x00000000
	.align		4
        /*001c*/ 	.word	0xfffffffc


//--------------------- .text.gluon_wgmma         --------------------------
	.section	.text.gluon_wgmma,"ax",@progbits
	.align	128
        .global         gluon_wgmma
        .type           gluon_wgmma,@function
        .size           gluon_wgmma,(.L_x_52 - gluon_wgmma)
        .other          gluon_wgmma,@"STO_CUDA_ENTRY STV_DEFAULT"
gluon_wgmma:
.text.gluon_wgmma:
[----:B------:R-:W-:Y:S01]  /*0000*/  LDC R1, c[0x0][0x28] ;  /* 0x00000a00ff017b82 */ /* 0x000fe20000000800 */
[----:B------:R-:W1:Y:S07]  /*0010*/  S2R R0, SR_TID.X ;  /* 0x0000000000007919 */ /* 0x000e6e0000002100 */
[----:B------:R-:W2:Y:S01]  /*0020*/  S2UR UR4, SR_CgaCtaId ;  /* 0x00000000000479c3 */ /* 0x000ea20000008800 */
[----:B------:R-:W-:Y:S01]  /*0030*/  UMOV UR16, 0x400 ;  /* 0x0000040000107882 */ /* 0x000fe20000000000 */
[----:B------:R-:W-:Y:S01]  /*0040*/  ULDC UR6, c[0x0][0xc] ;  /* 0x0000030000067ab9 */ /* 0x000fe20000000800 */
[----:B------:R-:W-:Y:S01]  /*0050*/  ULDC.64 UR28, c[0x0][0x250] ;  /* 0x00009400001c7ab9 */ /* 0x000fe20000000a00 */
[----:B------:R-:W-:Y:S04]  /*0060*/  BSSY B0, `(.L_x_0) ;  /* 0x000001f000007945 */ /* 0x000fe80003800000 */
[----:B------:R-:W3:Y:S08]  /*0070*/  LDC R2, c[0x0][0x228] ;  /* 0x00008a00ff027b82 */ /* 0x000ef00000000800 */
[----:B------:R-:W4:Y:S08]  /*0080*/  LDC R7, c[0x0][0x230] ;  /* 0x00008c00ff077b82 */ /* 0x000f300000000800 */
[----:B------:R-:W-:Y:S01]  /*0090*/  S2UR UR30, SR_CTAID.Y ;  /* 0x00000000001e79c3 */ /* 0x000fe20000002600 */
[----:B--2---:R-:W-:-:S03]  /*00a0*/  ULEA UR16, UR4, UR16, 0x18 ;  /* 0x0000001004107291 */ /* 0x004fc6000f8ec03f */
[----:B------:R-:W-:Y:S01]  /*00b0*/  ULDC UR4, c[0x0][0x10] ;  /* 0x0000040000047ab9 */ /* 0x000fe20000000800 */
[----:B-1----:R-:W-:-:S03]  /*00c0*/  LOP3.LUT R6, R0, 0xff, RZ, 0xc0, !PT ;  /* 0x000000ff00067812 */ /* 0x002fc600078ec0ff */
[----:B------:R-:W1:Y:S01]  /*00d0*/  S2UR UR5, SR_CTAID.Z ;  /* 0x00000000000579c3 */ /* 0x000e620000002700 */
[----:B---3--:R-:W-:Y:S01]  /*00e0*/  VIADD R2, R2, 0xffffffff ;  /* 0xffffffff02027836 */ /* 0x008fe20000000000 */
[C---:B------:R-:W-:Y:S02]  /*00f0*/  ISETP.GE.U32.AND P0, PT, R6.reuse, 0x20, PT ;  /* 0x000000200600780c */ /* 0x040fe40003f06070 */
[C---:B------:R-:W-:Y:S02]  /*0100*/  ISETP.NE.U32.AND P2, PT, R6.reuse, RZ, PT ;  /* 0x000000ff0600720c */ /* 0x040fe40003f45070 */
[----:B------:R-:W-:Y:S02]  /*0110*/  LEA R10, R6, UR16, 0x2 ;  /* 0x00000010060a7c11 */ /* 0x000fe4000f8e10ff */
[----:B------:R-:W2:Y:S01]  /*0120*/  S2UR UR31, SR_CTAID.X ;  /* 0x00000000001f79c3 */ /* 0x000ea20000002500 */
[----:B----4-:R-:W-:-:S06]  /*0130*/  VIADD R11, R7, 0xffffffff ;  /* 0xffffffff070b7836 */ /* 0x010fcc0000000000 */
[----:B------:R3:W-:Y:S01]  /*0140*/  @!P0 STS [R10], RZ ;  /* 0x000000ff0a008388 */ /* 0x0007e20000000800 */
[----:B------:R-:W-:-:S03]  /*0150*/  NOP ;  /* 0x0000000000007918 */ /* 0x000fc60000000000 */
[----:B------:R3:W-:Y:S01]  /*0160*/  @!P2 STS [UR16+0x24], R2 ;  /* 0x00002402ff00a988 */ /* 0x0007e20008000810 */
[----:B-1----:R-:W-:-:S03]  /*0170*/  UIMAD UR4, UR5, UR4, UR30 ;  /* 0x00000004050472a4 */ /* 0x002fc6000f8e021e */
[----:B------:R3:W-:Y:S01]  /*0180*/  @!P2 STS [UR16+0x20], R11 ;  /* 0x0000200bff00a988 */ /* 0x0007e20008000810 */
[----:B--2---:R-:W-:-:S04]  /*0190*/  UIMAD UR4, UR4, UR6, UR31 ;  /* 0x00000006040472a4 */ /* 0x004fc8000f8e021f */
[----:B------:R-:W-:-:S03]  /*01a0*/  UIMAD UR5, UR4, 0x180, URZ ;  /* 0x00000180040578a4 */ /* 0x000fc6000f8e023f */
[----:B------:R-:W-:Y:S01]  /*01b0*/  UMOV UR4, URZ ;  /* 0x0000003f00047c82 */ /* 0x000fe20008000000 */
[----:B------:R-:W-:-:S04]  /*01c0*/  UIADD3 UR24, UP0, UR5, UR28, URZ ;  /* 0x0000001c05187290 */ /* 0x000fc8000ff1e03f */
[----:B------:R-:W-:Y:S01]  /*01d0*/  ULEA.HI.X.SX32 UR25, UR5, UR29, 0x1, UP0 ;  /* 0x0000001d05197291 */ /* 0x000fe200080f0e3f */
[----:B---3--:R-:W-:Y:S11]  /*01e0*/  @P2 BRA `(.L_x_1) ;  /* 0x0000000000182947 */ /* 0x008ff60003800000 */
[----:B------:R-:W1:Y:S01]  /*01f0*/  LDS R3, [UR16+0x8] ;  /* 0x00000810ff037984 */ /* 0x000e620008000800 */
[----:B------:R-:W2:Y:S01]  /*0200*/  LDC.64 R8, c[0x0][0x210] ;  /* 0x00008400ff087b82 */ /* 0x000ea20000000a00 */
[----:B------:R-:W-:Y:S02]  /*0210*/  IMAD.MOV.U32 R4, RZ, RZ, 0x70 ;  /* 0x00000070ff047424 */ /* 0x000fe400078e00ff */
[----:B--2---:R2:W-:Y:S03]  /*0220*/  STS.64 [UR16], R8 ;  /* 0x00000008ff007988 */ /* 0x0045e60008000a10 */
[----:B-1----:R-:W-:-:S05]  /*0230*/  LOP3.LUT R3, R3, 0x10, R4, 0xd8, !PT ;  /* 0x0000001003037812 */ /* 0x002fca00078ed804 */
[----:B------:R2:W-:Y:S02]  /*0240*/  STS [UR16+0x8], R3 ;  /* 0x00000803ff007988 */ /* 0x0005e40008000810 */
.L_x_1:
[----:B------:R-:W-:Y:S05]  /*0250*/  BSYNC B0 ;  /* 0x0000000000007941 */ /* 0x000fea0003800000 */
.L_x_0:
[----:B------:R-:W-:Y:S04]  /*0260*/  BSSY B0, `(.L_x_2) ;  /* 0x000000a000007945 */ /* 0x000fe80003800000 */
[----:B------:R-:W-:Y:S05]  /*0270*/  @P2 BRA `(.L_x_3) ;  /* 0x0000000000202947 */ /* 0x000fea0003800000 */
[----:B--2---:R-:W1:Y:S01]  /*0280*/  LDS R3, [UR16+0x34] ;  /* 0x00003410ff037984 */ /* 0x004e620008000800 */
[----:B------:R-:W-:Y:S02]  /*0290*/  IMAD.MOV.U32 R4, RZ, RZ, 0x3f000000 ;  /* 0x3f000000ff047424 */ /* 0x000fe400078e00ff */
[----:B------:R-:W-:Y:S01]  /*02a0*/  @!P2 IMAD.MOV.U32 R5, RZ, RZ, 0x3f ;  /* 0x0000003fff05a424 */ /* 0x000fe200078e00ff */
[----:B------:R-:W2:Y:S02]  /*02b0*/  @!P2 LDS R8, [UR16+0x38] ;  /* 0x00003810ff08a984 */ /* 0x000ea40008000800 */
[----:B-1----:R-:W-:Y:S02]  /*02c0*/  LOP3.LUT R3, R3, 0xff000000, R4, 0xb8, !PT ;  /* 0xff00000003037812 */ /* 0x002fe400078eb804 */
[----:B--2---:R-:W-:-:S03]  /*02d0*/  @!P2 LOP3.LUT R4, R8, 0xff, R5, 0xb8, !PT ;  /* 0x000000ff0804a812 */ /* 0x004fc600078eb805 */
[----:B------:R1:W-:Y:S04]  /*02e0*/  STS [UR16+0x34], R3 ;  /* 0x00003403ff007988 */ /* 0x0003e80008000810 */
[----:B------:R1:W-:Y:S02]  /*02f0*/  @!P2 STS [UR16+0x38], R4 ;  /* 0x00003804ff00a988 */ /* 0x0003e40008000810 */
.L_x_3:
[----:B------:R-:W-:Y:S05]  /*0300*/  BSYNC B0 ;  /* 0x0000000000007941 */ /* 0x000fea0003800000 */
.L_x_2:
[----:B------:R-:W-:Y:S04]  /*0310*/  BSSY B0, `(.L_x_4) ;  /* 0x000000e000007945 */ /* 0x000fe80003800000 */
[----:B------:R-:W-:Y:S05]  /*0320*/  @P2 BRA `(.L_x_5) ;  /* 0x0000000000302947 */ /* 0x000fea0003800000 */
[----:B-1----:R-:W1:Y:S01]  /*0330*/  LDS R4, [UR16+0x34] ;  /* 0x00003410ff047984 */ /* 0x002e620008000800 */
[----:B------:R-:W3:Y:S03]  /*0340*/  LDC.64 R12, c[0x0][0x238] ;  /* 0x00008e00ff0c7b82 */ /* 0x000ee60000000a00 */
[----:B--2---:R-:W2:Y:S01]  /*0350*/  LDS R3, [UR16+0x1c] ;  /* 0x00001c10ff037984 */ /* 0x004ea20008000800 */
[C---:B---3--:R-:W-:Y:S01]  /*0360*/  SHF.L.U64.HI R8, R12.reuse, 0x1, R13 ;  /* 0x000000010c087819 */ /* 0x048fe2000001020d */
[----:B------:R-:W-:-:S03]  /*0370*/  IMAD.SHL.U32 R5, R12, 0x2, RZ ;  /* 0x000000020c057824 */ /* 0x000fc600078e00ff */
[--C-:B------:R-:W-:Y:S02]  /*0380*/  SHF.R.U32.HI R12, RZ, 0x4, R8.reuse ;  /* 0x00000004ff0c7819 */ /* 0x100fe40000011608 */
[----:B------:R-:W-:-:S05]  /*0390*/  SHF.R.U64 R5, R5, 0x4, R8 ;  /* 0x0000000405057819 */ /* 0x000fca0000001208 */
[----:B------:R3:W-:Y:S01]  /*03a0*/  STS [UR16+0xc], R5 ;  /* 0x00000c05ff007988 */ /* 0x0007e20008000810 */
[----:B-1----:R-:W-:Y:S02]  /*03b0*/  LOP3.LUT R4, R4, 0x7, RZ, 0xb8, !PT ;  /* 0x0000000704047812 */ /* 0x002fe400078eb8ff */
[----:B--2---:R-:W-:-:S03]  /*03c0*/  LOP3.LUT R3, R3, 0xf, R12, 0xb8, !PT ;  /* 0x0000000f03037812 */ /* 0x004fc600078eb80c */
[----:B------:R3:W-:Y:S04]  /*03d0*/  STS [UR16+0x34], R4 ;  /* 0x00003404ff007988 */ /* 0x0007e80008000810 */
[----:B------:R3:W-:Y:S02]  /*03e0*/  STS [UR16+0x1c], R3 ;  /* 0x00001c03ff007988 */ /* 0x0007e40008000810 */
.L_x_5:
[----:B------:R-:W-:Y:S05]  /*03f0*/  BSYNC B0 ;  /* 0x0000000000007941 */ /* 0x000fea0003800000 */
.L_x_4:
[----:B------:R-:W-:Y:S04]  /*0400*/  BSSY B1, `(.L_x_6) ;  /* 0x000001a000017945 */ /* 0x000fe80003800000 */
[----:B------:R-:W-:Y:S04]  /*0410*/  BSSY B0, `(.L_x_7) ;  /* 0x0000015000007945 */ /* 0x000fe80003800000 */
[----:B------:R-:W-:Y:S05]  /*0420*/  @P2 BRA `(.L_x_8) ;  /* 0x0000000000202947 */ /* 0x000fea0003800000 */
[----:B-123--:R-:W1:Y:S02]  /*0430*/  LDS R3, [UR16+0x34] ;  /* 0x00003410ff037984 */ /* 0x00ee640008000800 */
[----:B-1----:R-:W-:-:S05]  /*0440*/  LOP3.LUT R3, R3, 0x38, RZ, 0xb8, !PT ;  /* 0x0000003803037812 */ /* 0x002fca00078eb8ff */
[----:B------:R1:W-:Y:S01]  /*0450*/  STS [UR16+0x34], R3 ;  /* 0x00003403ff007988 */ /* 0x0003e20008000810 */
[----:B------:R-:W-:Y:S05]  /*0460*/  @P2 BRA `(.L_x_9) ;  /* 0x0000000000202947 */ /* 0x000fea0003800000 */
[----:B-1----:R-:W1:Y:S01]  /*0470*/  LDS R3, [UR16+0x8] ;  /* 0x00000810ff037984 */ /* 0x002e620008000800 */
[----:B------:R-:W-:-:S05]  /*0480*/  IMAD.MOV.U32 R4, RZ, RZ, 0x780 ;  /* 0x00000780ff047424 */ /* 0x000fca00078e00ff */
[----:B-1----:R-:W-:-:S05]  /*0490*/  LOP3.LUT R3, R3, 0x300, R4, 0xd8, !PT ;  /* 0x0000030003037812 */ /* 0x002fca00078ed804 */
[----:B------:R4:W-:Y:S02]  /*04a0*/  STS [UR16+0x8], R3 ;  /* 0x00000803ff007988 */ /* 0x0009e40008000810 */
.L_x_8:
[----:B------:R-:W-:Y:S05]  /*04b0*/  @P2 BRA `(.L_x_10) ;  /* 0x0000000000282947 */ /* 0x000fea0003800000 */
[----:B-1234-:R-:W1:Y:S02]  /*04c0*/  LDS R3, [UR16+0x8] ;  /* 0x00000810ff037984 */ /* 0x01ee640008000800 */
[----:B-1----:R-:W-:-:S05]  /*04d0*/  LOP3.LUT R3, R3, 0x1800, RZ, 0xb8, !PT ;  /* 0x0000180003037812 */ /* 0x002fca00078eb8ff */
[----:B------:R2:W-:Y:S02]  /*04e0*/  STS [UR16+0x8], R3 ;  /* 0x00000803ff007988 */ /* 0x0005e40008000810 */
.L_x_9:
[----:B------:R-:W-:Y:S05]  /*04f0*/  @P2 BREAK B0 ;  /* 0x0000000000002942 */ /* 0x000fea0003800000 */
[----:B------:R-:W-:Y:S05]  /*0500*/  @P2 BRA `(.L_x_11) ;  /* 0x0000000000242947 */ /* 0x000fea0003800000 */
[----:B------:R-:W3:Y:S01]  /*0510*/  LDS R4, [UR16+0x8] ;  /* 0x00000810ff047984 */ /* 0x000ee20008000800 */
[----:B-12---:R-:W-:-:S05]  /*0520*/  IMAD.MOV.U32 R3, RZ, RZ, 0x6000 ;  /* 0x00006000ff037424 */ /* 0x006fca00078e00ff */
[----:B---3--:R-:W-:-:S04]  /*0530*/  LOP3.LUT R3, R4, 0x6000, R3, 0xd8, !PT ;  /* 0x0000600004037812 */ /* 0x008fc800078ed803 */
[----:B------:R-:W-:-:S05]  /*0540*/  LOP3.LUT R3, R3, 0x400000, RZ, 0xb8, !PT ;  /* 0x0040000003037812 */ /* 0x000fca00078eb8ff */
[----:B------:R5:W-:Y:S02]  /*0550*/  STS [UR16+0x8], R3 ;  /* 0x00000803ff007988 */ /* 0x000be40008000810 */
.L_x_10:
[----:B------:R-:W-:Y:S05]  /*0560*/  BSYNC B0 ;  /* 0x0000000000007941 */ /* 0x000fea0003800000 */
.L_x_7:
[----:B-12345:R-:W1:Y:S02]  /*0570*/  @!P2 LDS R3, [UR16+0x8] ;  /* 0x00000810ff03a984 */ /* 0x03ee640008000800 */
[----:B-1----:R-:W-:-:S05]  /*0580*/  @!P2 LOP3.LUT R3, R3, 0x8000, RZ, 0xb8, !PT ;  /* 0x000080000303a812 */ /* 0x002fca00078eb8ff */
[----:B------:R3:W-:Y:S02]  /*0590*/  @!P2 STS [UR16+0x8], R3 ;  /* 0x00000803ff00a988 */ /* 0x0007e40008000810 */
.L_x_11:
[----:B------:R-:W-:Y:S05]  /*05a0*/  BSYNC B1 ;  /* 0x0000000000017941 */ /* 0x000fea0003800000 */
.L_x_6:
[----:B------:R-:W-:Y:S05]  /*05b0*/  WARPSYNC.ALL ;  /* 0x0000000000007948 */ /* 0x000fea0003800000 */
[----:B-123--:R-:W1:Y:S02]  /*05c0*/  LDC R3, c[0x0][0x22c] ;  /* 0x00008b00ff037b82 */ /* 0x00ee640000000800 */
[----:B-1----:R-:W-:Y:S01]  /*05d0*/  VIADD R3, R3, 0xffffffff ;  /* 0xffffffff03037836 */ /* 0x002fe20000000000 */
[----:B------:R-:W-:Y:S06]  /*05e0*/  @P0 BRA `(.L_x_12) ;  /* 0x0000000000280947 */ /* 0x000fec0003800000 */
[----:B------:R-:W1:Y:S01]  /*05f0*/  S2R R4, SR_LANEID ;  /* 0x0000000000047919 */ /* 0x000e620000000000 */
[----:B------:R-:W-:Y:S05]  /*0600*/  WARPSYNC.ALL ;  /* 0x0000000000007948 */ /* 0x000fea0003800000 */
[----:B-1----:R-:W-:-:S05]  /*0610*/  IMAD.SHL.U32 R8, R4, 0x4, RZ ;  /* 0x0000000404087824 */ /* 0x002fca00078e00ff */
[----:B------:R-:W1:Y:S01]  /*0620*/  LDS R9, [R8+UR16] ;  /* 0x0000001008097984 */ /* 0x000e620008000800 */
[----:B------:R-:W-:-:S05]  /*0630*/  IADD3 R4, P1, R8, UR24, RZ ;  /* 0x0000001808047c10 */ /* 0x000fca000ff3e0ff */
[----:B------:R-:W-:-:S05]  /*0640*/  IMAD.X R5, RZ, RZ, UR25, P1 ;  /* 0x00000019ff057e24 */ /* 0x000fca00088e06ff */
[----:B-1----:R1:W2:Y:S01]  /*0650*/  ATOMG.E.EXCH.STRONG.GPU PT, RZ, [R4], R9 ;  /* 0x0000000904ff73a8 */ /* 0x0022a200041ee100 */
[----:B------:R-:W-:-:S04]  /*0660*/  DEPBAR {5,4,3,2,1,0} ;  /* 0x0000003f0000791a */ /* 0x000fc80000000000 */
[----:B------:R1:W-:Y:S01]  /*0670*/  UTMACCTL.IV [UR24] ;  /* 0x00000000180079b9 */ /* 0x0003e20008000000 */
[----:B------:R-:W-:Y:S01]  /*0680*/  NOP ;  /* 0x0000000000007918 */ /* 0x000fe20000000000 */
.L_x_12:
[----:B------:R-:W-:Y:S05]  /*0690*/  @P0 BRA `(.L_x_13) ;  /* 0x00000000000c0947 */ /* 0x000fea0003800000 */
[----:B------:R0:W-:Y:S01]  /*06a0*/  UTMACMDFLUSH ;  /* 0x00000000000079b7 */ /* 0x0001e20000000000 */
[----:B------:R-:W-:Y:S05]  /*06b0*/  @P0 BRA `(.L_x_13) ;  /* 0x0000000000040947 */ /* 0x000fea0003800000 */
[----:B------:R-:W-:-:S04]  /*06c0*/  DEPBAR.LE SB0, 0x0 ;  /* 0x000080000000791a */ /* 0x000fc80000000000 */
.L_x_13:
[----:B------:R-:W-:Y:S05]  /*06d0*/  WARPSYNC.ALL ;  /* 0x0000000000007948 */ /* 0x000fea0003800000 */
[----:B--2---:R-:W-:Y:S06]  /*06e0*/  BAR.SYNC.DEFER_BLOCKING 0x0 ;  /* 0x0000000000007b1d */ /* 0x004fec0000010000 */
[----:B------:R-:W-:Y:S02]  /*06f0*/  BSSY B1, `(.L_x_14) ;  /* 0x000000b000017945 */ /* 0x000fe40003800000 */
[----:B------:R-:W-:Y:S06]  /*0700*/  BAR.SYNC.DEFER_BLOCKING 0x0 ;  /* 0x0000000000007b1d */ /* 0x000fec0000010000 */
[----:B------:R2:W-:Y:S01]  /*0710*/  @!P0 STS [R10], RZ ;  /* 0x000000ff0a008388 */ /* 0x0005e20000000800 */
[----:B------:R-:W-:Y:S01]  /*0720*/  NOP ;  /* 0x0000000000007918 */ /* 0x000fe20000000000 */
[----:B------:R-:W-:Y:S05]  /*0730*/  @P2 BRA `(.L_x_15) ;  /* 0x0000000000182947 */ /* 0x000fea0003800000 */
[----:B-1----:R-:W1:Y:S01]  /*0740*/  LDS R4, [UR16+0x8] ;  /* 0x00000810ff047984 */ /* 0x002e620008000800 */
[----:B------:R-:W3:Y:S01]  /*0750*/  LDC.64 R8, c[0x0][0x218] ;  /* 0x00008600ff087b82 */ /* 0x000ee20000000a00 */
[----:B------:R-:W-:Y:S02]  /*0760*/  IMAD.MOV.U32 R5, RZ, RZ, 0x70 ;  /* 0x00000070ff057424 */ /* 0x000fe400078e00ff */
[----:B---3--:R3:W-:Y:S03]  /*0770*/  STS.64 [UR16], R8 ;  /* 0x00000008ff007988 */ /* 0x0087e60008000a10 */
[----:B-1----:R-:W-:-:S05]  /*0780*/  LOP3.LUT R4, R4, 0x10, R5, 0xd8, !PT ;  /* 0x0000001004047812 */ /* 0x002fca00078ed805 */
[----:B------:R3:W-:Y:S02]  /*0790*/  STS [UR16+0x8], R4 ;  /* 0x00000804ff007988 */ /* 0x0007e40008000810 */
.L_x_15:
[----:B-1----:R-:W-:Y:S05]  /*07a0*/  BSYNC B1 ;  /* 0x0000000000017941 */ /* 0x002fea0003800000 */
.L_x_14:
[----:B------:R-:W-:Y:S04]  /*07b0*/  BSSY B1, `(.L_x_16) ;  /* 0x000000a000017945 */ /* 0x000fe80003800000 */
[----:B------:R-:W-:Y:S05]  /*07c0*/  @P2 BRA `(.L_x_17) ;  /* 0x0000000000202947 */ /* 0x000fea0003800000 */
[----:B---3--:R-:W1:Y:S01]  /*07d0*/  LDS R4, [UR16+0x34] ;  /* 0x00003410ff047984 */ /* 0x008e620008000800 */
[----:B------:R-:W-:Y:S02]  /*07e0*/  IMAD.MOV.U32 R9, RZ, RZ, 0x3f000000 ;  /* 0x3f000000ff097424 */ /* 0x000fe400078e00ff */
[----:B------:R-:W-:Y:S01]  /*07f0*/  @!P2 IMAD.MOV.U32 R8, RZ, RZ, 0x3f ;  /* 0x0000003fff08a424 */ /* 0x000fe200078e00ff */
[----:B------:R-:W3:Y:S02]  /*0800*/  @!P2 LDS R5, [UR16+0x38] ;  /* 0x00003810ff05a984 */ /* 0x000ee40008000800 */
[----:B-1----:R-:W-:Y:S02]  /*0810*/  LOP3.LUT R4, R4, 0xff000000, R9, 0xb8, !PT ;  /* 0xff00000004047812 */ /* 0x002fe400078eb809 */
[----:B---3--:R-:W-:-:S03]  /*0820*/  @!P2 LOP3.LUT R5, R5, 0xff, R8, 0xb8, !PT ;  /* 0x000000ff0505a812 */ /* 0x008fc600078eb808 */
[----:B------:R1:W-:Y:S04]  /*0830*/  STS [UR16+0x34], R4 ;  /* 0x00003404ff007988 */ /* 0x0003e80008000810 */
[----:B------:R1:W-:Y:S02]  /*0840*/  @!P2 STS [UR16+0x38], R5 ;  /* 0x00003805ff00a988 */ /* 0x0003e40008000810 */
.L_x_17:
[----:B------:R-:W-:Y:S05]  /*0850*/  BSYNC B1 ;  /* 0x0000000000017941 */ /* 0x000fea0003800000 */
.L_x_16:
[----:B------:R-:W-:Y:S04]  /*0860*/  BSSY B1, `(.L_x_18) ;  /* 0x0000004000017945 */ /* 0x000fe80003800000 */
[----:B------:R-:W-:Y:S05]  /*0870*/  @P2 BRA `(.L_x_19) ;  /* 0x0000000000082947 */ /* 0x000fea0003800000 */
[----:B------:R4:W-:Y:S04]  /*0880*/  STS [UR16+0x24], R11 ;  /* 0x0000240bff007988 */ /* 0x0009e80008000810 */
[----:B------:R4:W-:Y:S02]  /*0890*/  STS [UR16+0x20], R3 ;  /* 0x00002003ff007988 */ /* 0x0009e40008000810 */
.L_x_19:
[----:B------:R-:W-:Y:S05]  /*08a0*/  BSYNC B1 ;  /* 0x0000000000017941 */ /* 0x000fea0003800000 */
.L_x_18:
[----:B------:R-:W-:Y:S04]  /*08b0*/  BSSY B1, `(.L_x_20) ;  /* 0x000000e000017945 */ /* 0x000fe80003800000 */
[----:B------:R-:W-:Y:S05]  /*08c0*/  @P2 BRA `(.L_x_21) ;  /* 0x0000000000302947 */ /* 0x000fea0003800000 */
[----:B-1----:R-:W1:Y:S01]  /*08d0*/  LDS R5, [UR16+0x34] ;  /* 0x00003410ff057984 */ /* 0x002e620008000800 */
[----:B---3--:R-:W3:Y:S03]  /*08e0*/  LDC.64 R8, c[0x0][0x240] ;  /* 0x00009000ff087b82 */ /* 0x008ee60000000a00 */
[----:B------:R-:W5:Y:S01]  /*08f0*/  LDS R4, [UR16+0x1c] ;  /* 0x00001c10ff047984 */ /* 0x000f620008000800 */
[C---:B---3--:R-:W-:Y:S01]  /*0900*/  SHF.L.U64.HI R9, R8.reuse, 0x1, R9 ;  /* 0x0000000108097819 */ /* 0x048fe20000010209 */
[----:B------:R-:W-:-:S03]  /*0910*/  IMAD.SHL.U32 R8, R8, 0x2, RZ ;  /* 0x0000000208087824 */ /* 0x000fc600078e00ff */
[--C-:B----4-:R-:W-:Y:S02]  /*0920*/  SHF.R.U32.HI R11, RZ, 0x4, R9.reuse ;  /* 0x00000004ff0b7819 */ /* 0x110fe40000011609 */
[----:B------:R-:W-:-:S05]  /*0930*/  SHF.R.U64 R8, R8, 0x4, R9 ;  /* 0x0000000408087819 */ /* 0x000fca0000001209 */
[----:B------:R3:W-:Y:S01]  /*0940*/  STS [UR16+0xc], R8 ;  /* 0x00000c08ff007988 */ /* 0x0007e20008000810 */
[----:B-1----:R-:W-:Y:S02]  /*0950*/  LOP3.LUT R5, R5, 0x7, RZ, 0xb8, !PT ;  /* 0x0000000705057812 */ /* 0x002fe400078eb8ff */
[----:B-----5:R-:W-:-:S03]  /*0960*/  LOP3.LUT R4, R4, 0xf, R11, 0xb8, !PT ;  /* 0x0000000f04047812 */ /* 0x020fc600078eb80b */
[----:B------:R3:W-:Y:S04]  /*0970*/  STS [UR16+0x34], R5 ;  /* 0x00003405ff007988 */ /* 0x0007e80008000810 */
[----:B------:R3:W-:Y:S02]  /*0980*/  STS [UR16+0x1c], R4 ;  /* 0x00001c04ff007988 */ /* 0x0007e40008000810 */
.L_x_21:
[----:B------:R-:W-:Y:S05]  /*0990*/  BSYNC B1 ;  /* 0x0000000000017941 */ /* 0x000fea0003800000 */
.L_x_20:
[----:B------:R-:W-:Y:S04]  /*09a0*/  BSSY B2, `(.L_x_22) ;  /* 0x000001a000027945 */ /* 0x000fe80003800000 */
[----:B------:R-:W-:Y:S04]  /*09b0*/  BSSY B1, `(.L_x_23) ;  /* 0x0000015000017945 */ /* 0x000fe80003800000 */
[----:B------:R-:W-:Y:S05]  /*09c0*/  @P2 BRA `(.L_x_24) ;  /* 0x0000000000202947 */ /* 0x000fea0003800000 */
[----:B-1-3--:R-:W1:Y:S02]  /*09d0*/  LDS R4, [UR16+0x34] ;  /* 0x00003410ff047984 */ /* 0x00ae640008000800 */
[----:B-1----:R-:W-:-:S05]  /*09e0*/  LOP3.LUT R4, R4, 0x38, RZ, 0xb8, !PT ;  /* 0x0000003804047812 */ /* 0x002fca00078eb8ff */
[----:B------:R1:W-:Y:S01]  /*09f0*/  STS [UR16+0x34], R4 ;  /* 0x00003404ff007988 */ /* 0x0003e20008000810 */
[----:B------:R-:W-:Y:S05]  /*0a00*/  @P2 BRA `(.L_x_25) ;  /* 0x0000000000202947 */ /* 0x000fea0003800000 */
[----:B-1----:R-:W1:Y:S01]  /*0a10*/  LDS R4, [UR16+0x8] ;  /* 0x00000810ff047984 */ /* 0x002e620008000800 */
[----:B------:R-:W-:-:S05]  /*0a20*/  IMAD.MOV.U32 R5, RZ, RZ, 0x780 ;  /* 0x00000780ff057424 */ /* 0x000fca00078e00ff */
[----:B-1----:R-:W-:-:S05]  /*0a30*/  LOP3.LUT R4, R4, 0x300, R5, 0xd8, !PT ;  /* 0x0000030004047812 */ /* 0x002fca00078ed805 */
[----:B------:R5:W-:Y:S02]  /*0a40*/  STS [UR16+0x8], R4 ;  /* 0x00000804ff007988 */ /* 0x000be40008000810 */
.L_x_24:
[----:B------:R-:W-:Y:S05]  /*0a50*/  @P2 BRA `(.L_x_26) ;  /* 0x0000000000282947 */ /* 0x000fea0003800000 */
[----:B-1-3-5:R-:W1:Y:S02]  /*0a60*/  LDS R4, [UR16+0x8] ;  /* 0x00000810ff047984 */ /* 0x02ae640008000800 */
[----:B-1----:R-:W-:-:S05]  /*0a70*/  LOP3.LUT R4, R4, 0x1800, RZ, 0xb8, !PT ;  /* 0x0000180004047812 */ /* 0x002fca00078eb8ff */
[----:B------:R3:W-:Y:S02]  /*0a80*/  STS [UR16+0x8], R4 ;  /* 0x00000804ff007988 */ /* 0x0007e40008000810 */
.L_x_25:
[----:B------:R-:W-:Y:S05]  /*0a90*/  @P2 BREAK B1 ;  /* 0x0000000000012942 */ /* 0x000fea0003800000 */
[----:B------:R-:W-:Y:S05]  /*0aa0*/  @P2 BRA `(.L_x_27) ;  /* 0x0000000000242947 */ /* 0x000fea0003800000 */
[----:B-1-3--:R-:W1:Y:S01]  /*0ab0*/  LDS R4, [UR16+0x8] ;  /* 0x00000810ff047984 */ /* 0x00ae620008000800 */
[----:B------:R-:W-:-:S05]  /*0ac0*/  IMAD.MOV.U32 R5, RZ, RZ, 0x6000 ;  /* 0x00006000ff057424 */ /* 0x000fca00078e00ff */
[----:B-1----:R-:W-:-:S04]  /*0ad0*/  LOP3.LUT R4, R4, 0x6000, R5, 0xd8, !PT ;  /* 0x0000600004047812 */ /* 0x002fc800078ed805 */
[----:B------:R-:W-:-:S05]  /*0ae0*/  LOP3.LUT R4, R4, 0x400000, RZ, 0xb8, !PT ;  /* 0x0040000004047812 */ /* 0x000fca00078eb8ff */
[----:B------:R1:W-:Y:S02]  /*0af0*/  STS [UR16+0x8], R4 ;  /* 0x00000804ff007988 */ /* 0x0003e40008000810 */
.L_x_26:
[----:B------:R-:W-:Y:S05]  /*0b00*/  BSYNC B1 ;  /* 0x0000000000017941 */ /* 0x000fea0003800000 */
.L_x_23:
[----:B-1-3-5:R-:W1:Y:S02]  /*0b10*/  @!P2 LDS R4, [UR16+0x8] ;  /* 0x00000810ff04a984 */ /* 0x02ae640008000800 */
[----:B-1----:R-:W-:-:S05]  /*0b20*/  @!P2 LOP3.LUT R4, R4, 0x8000, RZ, 0xb8, !PT ;  /* 0x000080000404a812 */ /* 0x002fca00078eb8ff */
[----:B------:R5:W-:Y:S02]  /*0b30*/  @!P2 STS [UR16+0x8], R4 ;  /* 0x00000804ff00a988 */ /* 0x000be40008000810 */
.L_x_27:
[----:B------:R-:W-:Y:S05]  /*0b40*/  BSYNC B2 ;  /* 0x0000000000027941 */ /* 0x000fea0003800000 */
.L_x_22:
[----:B------:R-:W-:Y:S05]  /*0b50*/  WARPSYNC.ALL ;  /* 0x0000000000007948 */ /* 0x000fea0003800000 */
[----:B------:R-:W-:-:S04]  /*0b60*/  UIADD3 UR27, UR5, 0x80, URZ ;  /* 0x00000080051b7890 */ /* 0x000fc8000fffe03f */
[----:B------:R-:W-:-:S04]  /*0b70*/  UIADD3 UR26, UP0, UR27, UR28, URZ ;  /* 0x0000001c1b1a7290 */ /* 0x000fc8000ff1e03f */
[----:B------:R-:W-:Y:S01]  /*0b80*/  ULEA.HI.X.SX32 UR27, UR27, UR29, 0x1, UP0 ;  /* 0x0000001d1b1b7291 */ /* 0x000fe200080f0e3f */
[----:B------:R-:W-:Y:S11]  /*0b90*/  @P0 BRA `(.L_x_28) ;  /* 0x0000000000280947 */ /* 0x000ff60003800000 */
[----:B-1-3-5:R-:W1:Y:S01]  /*0ba0*/  S2R R4, SR_LANEID ;  /* 0x0000000000047919 */ /* 0x02ae620000000000 */
[----:B------:R-:W-:Y:S05]  /*0bb0*/  WARPSYNC.ALL ;  /* 0x0000000000007948 */ /* 0x000fea0003800000 */
[----:B-1----:R-:W-:-:S05]  /*0bc0*/  IMAD.SHL.U32 R8, R4, 0x4, RZ ;  /* 0x0000000404087824 */ /* 0x002fca00078e00ff */
[----:B------:R-:W1:Y:S01]  /*0bd0*/  LDS R9, [R8+UR16] ;  /* 0x0000001008097984 */ /* 0x000e620008000800 */
[----:B------:R-:W-:-:S05]  /*0be0*/  IADD3 R4, P1, R8, UR26, RZ ;  /* 0x0000001a08047c10 */ /* 0x000fca000ff3e0ff */
[----:B------:R-:W-:-:S05]  /*0bf0*/  IMAD.X R5, RZ, RZ, UR27, P1 ;  /* 0x0000001bff057e24 */ /* 0x000fca00088e06ff */
[----:B-1----:R1:W3:Y:S01]  /*0c00*/  ATOMG.E.EXCH.STRONG.GPU PT, RZ, [R4], R9 ;  /* 0x0000000904ff73a8 */ /* 0x0022e200041ee100 */
[----:B------:R-:W-:-:S04]  /*0c10*/  DEPBAR {5,4,3,2,1,0} ;  /* 0x0000003f0000791a */ /* 0x000fc80000000000 */
[----:B------:R1:W-:Y:S01]  /*0c20*/  UTMACCTL.IV [UR26] ;  /* 0x000000001a0079b9 */ /* 0x0003e20008000000 */
[----:B------:R-:W-:Y:S01]  /*0c30*/  NOP ;  /* 0x0000000000007918 */ /* 0x000fe20000000000 */
.L_x_28:
[----:B------:R-:W-:Y:S05]  /*0c40*/  @P0 BRA `(.L_x_29) ;  /* 0x00000000000c0947 */ /* 0x000fea0003800000 */
[----:B------:R0:W-:Y:S01]  /*0c50*/  UTMACMDFLUSH ;  /* 0x00000000000079b7 */ /* 0x0001e20000000000 */
[----:B------:R-:W-:Y:S05]  /*0c60*/  @P0 BRA `(.L_x_29) ;  /* 0x0000000000040947 */ /* 0x000fea0003800000 */
[----:B------:R-:W-:-:S04]  /*0c70*/  DEPBAR.LE SB0, 0x0 ;  /* 0x000080000000791a */ /* 0x000fc80000000000 */
.L_x_29:
[----:B------:R-:W-:Y:S05]  /*0c80*/  WARPSYNC.ALL ;  /* 0x0000000000007948 */ /* 0x000fea0003800000 */
[----:B---3--:R-:W-:Y:S06]  /*0c90*/  BAR.SYNC.DEFER_BLOCKING 0x0 ;  /* 0x0000000000007b1d */ /* 0x008fec0000010000 */
[----:B------:R-:W-:Y:S02]  /*0ca0*/  BSSY B2, `(.L_x_30) ;  /* 0x000000b000027945 */ /* 0x000fe40003800000 */
[----:B------:R-:W-:Y:S06]  /*0cb0*/  BAR.SYNC.DEFER_BLOCKING 0x0 ;  /* 0x0000000000007b1d */ /* 0x000fec0000010000 */
[----:B------:R3:W-:Y:S01]  /*0cc0*/  @!P0 STS [R10], RZ ;  /* 0x000000ff0a008388 */ /* 0x0007e20000000800 */
[----:B------:R-:W-:Y:S01]  /*0cd0*/  NOP ;  /* 0x0000000000007918 */ /* 0x000fe20000000000 */
[----:B------:R-:W-:Y:S05]  /*0ce0*/  @P2 BRA `(.L_x_31) ;  /* 0x0000000000182947 */ /* 0x000fea0003800000 */
[----:B-1---5:R-:W1:Y:S01]  /*0cf0*/  LDS R4, [UR16+0x8] ;  /* 0x00000810ff047984 */ /* 0x022e620008000800 */
[----:B------:R-:W5:Y:S01]  /*0d00*/  LDC.64 R8, c[0x0][0x220] ;  /* 0x00008800ff087b82 */ /* 0x000f620000000a00 */
[----:B------:R-:W-:Y:S02]  /*0d10*/  IMAD.MOV.U32 R5, RZ, RZ, 0x70 ;  /* 0x00000070ff057424 */ /* 0x000fe400078e00ff */
[----:B-----5:R5:W-:Y:S03]  /*0d20*/  STS.64 [UR16], R8 ;  /* 0x00000008ff007988 */ /* 0x020be60008000a10 */
[----:B-1----:R-:W-:-:S05]  /*0d30*/  LOP3.LUT R4, R4, 0x10, R5, 0xd8, !PT ;  /* 0x0000001004047812 */ /* 0x002fca00078ed805 */
[----:B------:R5:W-:Y:S02]  /*0d40*/  STS [UR16+0x8], R4 ;  /* 0x00000804ff007988 */ /* 0x000be40008000810 */
.L_x_31:
[----:B-1----:R-:W-:Y:S05]  /*0d50*/  BSYNC B2 ;  /* 0x0000000000027941 */ /* 0x002fea0003800000 */
.L_x_30:
[----:B------:R-:W-:Y:S04]  /*0d60*/  BSSY B3, `(.L_x_32) ;  /* 0x0000011000037945 */ /* 0x000fe80003800000 */
[----:B------:R-:W-:Y:S04]  /*0d70*/  BSSY B2, `(.L_x_33) ;  /* 0x000000e000027945 */ /* 0x000fe80003800000 */
[----:B------:R-:W-:Y:S05]  /*0d80*/  @P2 BRA `(.L_x_34) ;  /* 0x0000000000242947 */ /* 0x000fea0003800000 */
[----:B-----5:R-:W1:Y:S01]  /*0d90*/  LDS R4, [UR16+0x34] ;  /* 0x00003410ff047984 */ /* 0x020e620008000800 */
[----:B------:R-:W-:-:S05]  /*0da0*/  IMAD.MOV.U32 R5, RZ, RZ, 0x3f000000 ;  /* 0x3f000000ff057424 */ /* 0x000fca00078e00ff */
[----:B-1----:R-:W-:-:S05]  /*0db0*/  LOP3.LUT R4, R4, 0xff000000, R5, 0xb8, !PT ;  /* 0xff00000004047812 */ /* 0x002fca00078eb805 */
[----:B------:R1:W-:Y:S01]  /*0dc0*/  STS [UR16+0x34], R4 ;  /* 0x00003404ff007988 */ /* 0x0003e20008000810 */
[----:B------:R-:W-:Y:S05]  /*0dd0*/  @P2 BRA `(.L_x_35) ;  /* 0x00000000001c2947 */ /* 0x000fea0003800000 */
[----:B-1----:R-:W1:Y:S01]  /*0de0*/  LDS R4, [UR16+0x38] ;  /* 0x00003810ff047984 */ /* 0x002e620008000800 */
[----:B------:R-:W-:-:S05]  /*0df0*/  IMAD.MOV.U32 R5, RZ, RZ, 0x3f ;  /* 0x0000003fff057424 */ /* 0x000fca00078e00ff */
[----:B-1----:R-:W-:-:S05]  /*0e00*/  LOP3.LUT R4, R4, 0xff, R5, 0xb8, !PT ;  /* 0x000000ff04047812 */ /* 0x002fca00078eb805 */
[----:B------:R1:W-:Y:S02]  /*0e10*/  STS [UR16+0x38], R4 ;  /* 0x00003804ff007988 */ /* 0x0003e40008000810 */
.L_x_34:
[----:B------:R-:W-:Y:S05]  /*0e20*/  @P2 BREAK B2 ;  /* 0x0000000000022942 */ /* 0x000fea0003800000 */
[----:B------:R-:W-:Y:S05]  /*0e30*/  @P2 BRA `(.L_x_36) ;  /* 0x00000000000c2947 */ /* 0x000fea0003800000 */
[----:B------:R1:W-:Y:S02]  /*0e40*/  STS [UR16+0x20], R3 ;  /* 0x00002003ff007988 */ /* 0x0003e40008000810 */
.L_x_35:
[----:B------:R-:W-:Y:S05]  /*0e50*/  BSYNC B2 ;  /* 0x0000000000027941 */ /* 0x000fea0003800000 */
.L_x_33:
[----:B------:R1:W-:Y:S02]  /*0e60*/  @!P2 STS [UR16+0x24], R2 ;  /* 0x00002402ff00a988 */ /* 0x0003e40008000810 */
.L_x_36:
[----:B------:R-:W-:Y:S05]  /*0e70*/  BSYNC B3 ;  /* 0x0000000000037941 */ /* 0x000fea0003800000 */
.L_x_32:
[----:B------:R-:W-:Y:S05]  /*0e80*/  WARPSYNC.ALL ;  /* 0x0000000000007948 */ /* 0x000fea0003800000 */
[----:B------:R-:W-:Y:S04]  /*0e90*/  BSSY B3, `(.L_x_37) ;  /* 0x000000e000037945 */ /* 0x000fe80003800000 */
[----:B------:R-:W-:Y:S05]  /*0ea0*/  @P2 BRA `(.L_x_38) ;  /* 0x0000000000302947 */ /* 0x000fea0003800000 */
[----:B-1--4-:R-:W1:Y:S01]  /*0eb0*/  LDS R3, [UR16+0x34] ;  /* 0x00003410ff037984 */ /* 0x012e620008000800 */
[----:B-----5:R-:W4:Y:S03]  /*0ec0*/  LDC.64 R4, c[0x0][0x248] ;  /* 0x00009200ff047b82 */ /* 0x020f260000000a00 */
[----:B------:R-:W5:Y:S01]  /*0ed0*/  LDS R2, [UR16+0x1c] ;  /* 0x00001c10ff027984 */ /* 0x000f620008000800 */
[C---:B----4-:R-:W-:Y:S01]  /*0ee0*/  SHF.L.U64.HI R5, R4.reuse, 0x1, R5 ;  /* 0x0000000104057819 */ /* 0x050fe20000010205 */
[----:B------:R-:W-:-:S03]  /*0ef0*/  IMAD.SHL.U32 R4, R4, 0x2, RZ ;  /* 0x0000000204047824 */ /* 0x000fc600078e00ff */
[--C-:B------:R-:W-:Y:S02]  /*0f00*/  SHF.R.U32.HI R9, RZ, 0x4, R5.reuse ;  /* 0x00000004ff097819 */ /* 0x100fe40000011605 */
[----:B------:R-:W-:-:S05]  /*0f10*/  SHF.R.U64 R4, R4, 0x4, R5 ;  /* 0x0000000404047819 */ /* 0x000fca0000001205 */
[----:B------:R4:W-:Y:S01]  /*0f20*/  STS [UR16+0xc], R4 ;  /* 0x00000c04ff007988 */ /* 0x0009e20008000810 */
[----:B-1----:R-:W-:Y:S02]  /*0f30*/  LOP3.LUT R3, R3, 0x7, RZ, 0xb8, !PT ;  /* 0x0000000703037812 */ /* 0x002fe400078eb8ff */
[----:B-----5:R-:W-:-:S03]  /*0f40*/  LOP3.LUT R2, R2, 0xf, R9, 0xb8, !PT ;  /* 0x0000000f02027812 */ /* 0x020fc600078eb809 */
[----:B------:R4:W-:Y:S04]  /*0f50*/  STS [UR16+0x34], R3 ;  /* 0x00003403ff007988 */ /* 0x0009e80008000810 */
[----:B------:R4:W-:Y:S02]  /*0f60*/  STS [UR16+0x1c], R2 ;  /* 0x00001c02ff007988 */ /* 0x0009e40008000810 */
.L_x_38:
[----:B------:R-:W-:Y:S05]  /*0f70*/  BSYNC B3 ;  /* 0x0000000000037941 */ /* 0x000fea0003800000 */
.L_x_37:
[----:B------:R-:W-:Y:S04]  /*0f80*/  BSSY B3, `(.L_x_39) ;  /* 0x000001a000037945 */ /* 0x000fe80003800000 */
[----:B------:R-:W-:Y:S04]  /*0f90*/  BSSY B4, `(.L_x_40) ;  /* 0x0000015000047945 */ /* 0x000fe80003800000 */
[----:B------:R-:W-:Y:S05]  /*0fa0*/  @P2 BRA `(.L_x_41) ;  /* 0x0000000000202947 */ /* 0x000fea0003800000 */
[----:B-1--4-:R-:W1:Y:S02]  /*0fb0*/  LDS R2, [UR16+0x34] ;  /* 0x00003410ff027984 */ /* 0x012e640008000800 */
[----:B-1----:R-:W-:-:S05]  /*0fc0*/  LOP3.LUT R2, R2, 0x38, RZ, 0xb8, !PT ;  /* 0x0000003802027812 */ /* 0x002fca00078eb8ff */
[----:B------:R1:W-:Y:S01]  /*0fd0*/  STS [UR16+0x34], R2 ;  /* 0x00003402ff007988 */ /* 0x0003e20008000810 */
[----:B------:R-:W-:Y:S05]  /*0fe0*/  @P2 BRA `(.L_x_42) ;  /* 0x0000000000202947 */ /* 0x000fea0003800000 */
[----:B-1----:R-:W1:Y:S01]  /*0ff0*/  LDS R2, [UR16+0x8] ;  /* 0x00000810ff027984 */ /* 0x002e620008000800 */
[----:B------:R-:W-:-:S05]  /*1000*/  IMAD.MOV.U32 R3, RZ, RZ, 0x780 ;  /* 0x00000780ff037424 */ /* 0x000fca00078e00ff */
[----:B-1----:R-:W-:-:S05]  /*1010*/  LOP3.LUT R2, R2, 0x300, R3, 0xd8, !PT ;  /* 0x0000030002027812 */ /* 0x002fca00078ed803 */
[----:B------:R1:W-:Y:S02]  /*1020*/  STS [UR16+0x8], R2 ;  /* 0x00000802ff007988 */ /* 0x0003e40008000810 */
.L_x_41:
[----:B------:R-:W-:Y:S05]  /*1030*/  @P2 BRA `(.L_x_43) ;  /* 0x0000000000282947 */ /* 0x000fea0003800000 */
[----:B-1--4-:R-:W1:Y:S02]  /*1040*/  LDS R2, [UR16+0x8] ;  /* 0x00000810ff027984 */ /* 0x012e640008000800 */
[----:B-1----:R-:W-:-:S05]  /*1050*/  LOP3.LUT R2, R2, 0x1800, RZ, 0xb8, !PT ;  /* 0x0000180002027812 */ /* 0x002fca00078eb8ff */
[----:B------:R4:W-:Y:S02]  /*1060*/  STS [UR16+0x8], R2 ;  /* 0x00000802ff007988 */ /* 0x0009e40008000810 */
.L_x_42:
[----:B------:R-:W-:Y:S05]  /*1070*/  @P2 BREAK B4 ;  /* 0x0000000000042942 */ /* 0x000fea0003800000 */
[----:B------:R-:W-:Y:S05]  /*1080*/  @P2 BRA `(.L_x_44) ;  /* 0x0000000000242947 */ /* 0x000fea0003800000 */
[----:B-1--4-:R-:W1:Y:S01]  /*1090*/  LDS R2, [UR16+0x8] ;  /* 0x00000810ff027984 */ /* 0x012e620008000800 */
[----:B------:R-:W-:-:S05]  /*10a0*/  IMAD.MOV.U32 R3, RZ, RZ, 0x6000 ;  /* 0x00006000ff037424 */ /* 0x000fca00078e00ff */
[----:B-1----:R-:W-:-:S04]  /*10b0*/  LOP3.LUT R2, R2, 0x6000, R3, 0xd8, !PT ;  /* 0x0000600002027812 */ /* 0x002fc800078ed803 */
[----:B------:R-:W-:-:S05]  /*10c0*/  LOP3.LUT R2, R2, 0x400000, RZ, 0xb8, !PT ;  /* 0x0040000002027812 */ /* 0x000fca00078eb8ff */
[----:B------:R1:W-:Y:S02]  /*10d0*/  STS [UR16+0x8], R2 ;  /* 0x00000802ff007988 */ /* 0x0003e40008000810 */
.L_x_43:
[----:B------:R-:W-:Y:S05]  /*10e0*/  BSYNC B4 ;  /* 0x0000000000047941 */ /* 0x000fea0003800000 */
.L_x_40:
[----:B-1--4-:R-:W1:Y:S02]  /*10f0*/  @!P2 LDS R2, [UR16+0x8] ;  /* 0x00000810ff02a984 */ /* 0x012e640008000800 */
[----:B-1----:R-:W-:-:S05]  /*1100*/  @!P2 LOP3.LUT R2, R2, 0x8000, RZ, 0xb8, !PT ;  /* 0x000080000202a812 */ /* 0x002fca00078eb8ff */
[----:B------:R1:W-:Y:S02]  /*1110*/  @!P2 STS [UR16+0x8], R2 ;  /* 0x00000802ff00a988 */ /* 0x0003e40008000810 */
.L_x_44:
[----:B------:R-:W-:Y:S05]  /*1120*/  BSYNC B3 ;  /* 0x0000000000037941 */ /* 0x000fea0003800000 */
.L_x_39:
[----:B------:R-:W-:Y:S05]  /*1130*/  WARPSYNC.ALL ;  /* 0x0000000000007948 */ /* 0x000fea0003800000 */
[----:B------:R-:W-:-:S04]  /*1140*/  UIADD3 UR5, UR5, 0x100, URZ ;  /* 0x0000010005057890 */ /* 0x000fc8000fffe03f */
[----:B------:R-:W-:-:S04]  /*1150*/  UIADD3 UR28, UP0, UR5, UR28, URZ ;  /* 0x0000001c051c7290 */ /* 0x000fc8000ff1e03f */
[----:B------:R-:W-:Y:S01]  /*1160*/  ULEA.HI.X.SX32 UR29, UR5, UR29, 0x1, UP0 ;  /* 0x0000001d051d7291 */ /* 0x000fe200080f0e3f */
[----:B------:R-:W-:Y:S11]  /*1170*/  @P0 BRA `(.L_x_45) ;  /* 0x0000000000280947 */ /* 0x000ff60003800000 */
[----:B-1--4-:R-:W5:Y:S01]  /*1180*/  S2R R2, SR_LANEID ;  /* 0x0000000000027919 */ /* 0x012f620000000000 */
[----:B------:R-:W-:Y:S05]  /*1190*/  WARPSYNC.ALL ;  /* 0x0000000000007948 */ /* 0x000fea0003800000 */
[----:B-----5:R-:W-:-:S05]  /*11a0*/  IMAD.SHL.U32 R4, R2, 0x4, RZ ;  /* 0x0000000402047824 */ /* 0x020fca00078e00ff */
[----:B------:R-:W1:Y:S01]  /*11b0*/  LDS R5, [R4+UR16] ;  /* 0x0000001004057984 */ /* 0x000e620008000800 */
[----:B------:R-:W-:-:S05]  /*11c0*/  IADD3 R2, P1, R4, UR28, RZ ;  /* 0x0000001c04027c10 */ /* 0x000fca000ff3e0ff */
[----:B------:R-:W-:-:S05]  /*11d0*/  IMAD.X R3, RZ, RZ, UR29, P1 ;  /* 0x0000001dff037e24 */ /* 0x000fca00088e06ff */
[----:B-1----:R1:W4:Y:S01]  /*11e0*/  ATOMG.E.EXCH.STRONG.GPU PT, RZ, [R2], R5 ;  /* 0x0000000502ff73a8 */ /* 0x00232200041ee100 */
[----:B------:R-:W-:-:S04]  /*11f0*/  DEPBAR {5,4,3,2,1,0} ;  /* 0x0000003f0000791a */ /* 0x000fc80000000000 */
[----:B------:R1:W-:Y:S01]  /*1200*/  UTMACCTL.IV [UR28] ;  /* 0x000000001c0079b9 */ /* 0x0003e20008000000 */
[----:B------:R-:W-:Y:S01]  /*1210*/  NOP ;  /* 0x0000000000007918 */ /* 0x000fe20000000000 */
.L_x_45:
[----:B------:R-:W-:Y:S05]  /*1220*/  @P0 BRA `(.L_x_46) ;  /* 0x00000000000c0947 */ /* 0x000fea0003800000 */
[----:B------:R0:W-:Y:S01]  /*1230*/  UTMACMDFLUSH ;  /* 0x00000000000079b7 */ /* 0x0001e20000000000 */
[----:B------:R-:W-:Y:S05]  /*1240*/  @P0 BRA `(.L_x_46) ;  /* 0x0000000000040947 */ /* 0x000fea0003800000 */
[----:B------:R-:W-:-:S04]  /*1250*/  DEPBAR.LE SB0, 0x0 ;  /* 0x000080000000791a */ /* 0x000fc80000000000 */
.L_x_46:
[----:B------:R-:W-:Y:S05]  /*1260*/  WARPSYNC.ALL ;  /* 0x0000000000007948 */ /* 0x000fea0003800000 */
[----:B----4-:R-:W-:Y:S01]  /*1270*/  BAR.SYNC.DEFER_BLOCKING 0x0 ;  /* 0x0000000000007b1d */ /* 0x010fe20000010000 */
[----:B------:R-:W-:Y:S01]  /*1280*/  ISETP.GE.AND P0, PT, R7, 0x1, PT ;  /* 0x000000010700780c */ /* 0x000fe20003f06270 */
[----:B------:R-:W-:Y:S01]  /*1290*/  USHF.L.U32 UR11, UR31, 0x6, URZ ;  /* 0x000000061f0b7899 */ /* 0x000fe2000800063f */
[----:B------:R-:W-:Y:S01]  /*12a0*/  CS2R R24, SRZ ;  /* 0x0000000000187805 */ /* 0x000fe2000001ff00 */
[----:B------:R-:W-:Y:S01]  /*12b0*/  USHF.L.U32 UR14, UR30, 0x6, URZ ;  /* 0x000000061e0e7899 */ /* 0x000fe2000800063f */
[----:B------:R-:W-:Y:S01]  /*12c0*/  CS2R R26, SRZ ;  /* 0x00000000001a7805 */ /* 0x000fe2000001ff00 */
[----:B------:R-:W-:Y:S01]  /*12d0*/  VOTEU.ALL UP0, P2 ;  /* 0x00000000003f7886 */ /* 0x000fe20001000000 */
[----:B------:R-:W-:Y:S01]  /*12e0*/  UMOV UR6, 0x1 ;  /* 0x0000000100067882 */ /* 0x000fe20000000000 */
[----:B------:R-:W-:Y:S01]  /*12f0*/  VOTEU.ALL UP1, P2 ;  /* 0x00000000003f7886 */ /* 0x000fe20001020000 */
[----:B------:R-:W-:-:S02]  /*1300*/  CS2R R28, SRZ ;  /* 0x00000000001c7805 */ /* 0x000fc4000001ff00 */
[----:B------:R-:W-:Y:S01]  /*1310*/  CS2R R30, SRZ ;  /* 0x00000000001e7805 */ /* 0x000fe2000001ff00 */
[----:B------:R-:W-:-:S04]  /*1320*/  @!UP0 UIADD3 UR8, -UR6, 0x100000, URZ ;  /* 0x0010000006088890 */ /* 0x000fc8000fffe13f */
[----:B------:R-:W-:Y:S02]  /*1330*/  @!UP0 USHF.L.U32 UR9, UR8, 0xb, URZ ;  /* 0x0000000b08098899 */ /* 0x000fe4000800063f */
[----:B------:R-:W-:Y:S01]  /*1340*/  @!UP0 USHF.L.U32 UR8, UR8, 0x1, URZ ;  /* 0x0000000108088899 */ /* 0x000fe2000800063f */
[----:B------:R-:W-:Y:S01]  /*1350*/  CS2R R32, SRZ ;  /* 0x0000000000207805 */ /* 0x000fe2000001ff00 */
[----:B------:R-:W-:-:S04]  /*1360*/  @!UP0 UIADD3 UR6, -UR6, 0x100000, URZ ;  /* 0x0010000006068890 */ /* 0x000fc8000fffe13f */
[----:B------:R-:W-:Y:S02]  /*1370*/  @!UP0 USHF.L.U32 UR7, UR6, 0xb, URZ ;  /* 0x0000000b06078899 */ /* 0x000fe4000800063f */
[----:B------:R-:W-:Y:S01]  /*1380*/  @!UP0 USHF.L.U32 UR6, UR6, 0x1, URZ ;  /* 0x0000000106068899 */ /* 0x000fe2000800063f */
[----:B------:R-:W-:Y:S01]  /*1390*/  CS2R R34, SRZ ;  /* 0x0000000000227805 */ /* 0x000fe2000001ff00 */
[----:B------:R-:W-:Y:S01]  /*13a0*/  VOTEU.ALL UP0, P2 ;  /* 0x00000000003f7886 */ /* 0x000fe20001000000 */
[----:B------:R-:W-:Y:S02]  /*13b0*/  CS2R R36, SRZ ;  /* 0x0000000000247805 */ /* 0x000fe4000001ff00 */
[----:B------:R-:W-:Y:S01]  /*13c0*/  CS2R R38, SRZ ;  /* 0x0000000000267805 */ /* 0x000fe2000001ff00 */
[----:B------:R-:W4:Y:S02]  /*13d0*/  FENCE.VIEW.ASYNC.S ;  /* 0x00000000000073c6 */ /* 0x000f240000000000 */
[----:B----4-:R4:W2:Y:S02]  /*13e0*/  @!UP0 SYNCS.EXCH.64 URZ, [UR16+0x8000], UR8 ;  /* 0x00800008103f85b2 */ /* 0x0108a40008000100 */
[----:B--2---:R-:W-:Y:S06]  /*13f0*/  BAR.SYNC.DEFER_BLOCKING 0x0 ;  /* 0x0000000000007b1d */ /* 0x004fec0000010000 */
[----:B------:R4:W2:Y:S01]  /*1400*/  @!UP1 SYNCS.EXCH.64 URZ, [UR16+0x8008], UR6 ;  /* 0x00800806103f95b2 */ /* 0x0008a20008000100 */
[----:B------:R-:W-:Y:S05]  /*1410*/  @!P0 BRA `(.L_x_47) ;  /* 0x0000000400308947 */ /* 0x000fea0003800000 */
[----:B-----5:R-:W5:Y:S01]  /*1420*/  LDC R4, c[0x0][0x230] ;  /* 0x00008c00ff047b82 */ /* 0x020f620000000800 */
[----:B-1----:R-:W-:Y:S02]  /*1430*/  SHF.R.U32.HI R2, RZ, 0x5, R0 ;  /* 0x00000005ff027819 */ /* 0x002fe40000011600 */
[----:B------:R-:W-:Y:S02]  /*1440*/  CS2R R24, SRZ ;  /* 0x0000000000187805 */ /* 0x000fe4000001ff00 */
[----:B------:R-:W-:Y:S02]  /*1450*/  CS2R R26, SRZ ;  /* 0x00000000001a7805 */ /* 0x000fe4000001ff00 */
[----:B------:R-:W-:Y:S02]  /*1460*/  CS2R R28, SRZ ;  /* 0x00000000001c7805 */ /* 0x000fe4000001ff00 */
[----:B------:R-:W-:Y:S02]  /*1470*/  R2UR UR36, R2 ;  /* 0x00000000022472ca */ /* 0x000fe400000e0000 */
[----:B------:R-:W-:-:S02]  /*1480*/  CS2R R30, SRZ ;  /* 0x00000000001e7805 */ /* 0x000fc4000001ff00 */
[----:B------:R-:W-:Y:S02]  /*1490*/  CS2R R32, SRZ ;  /* 0x0000000000207805 */ /* 0x000fe4000001ff00 */
[----:B------:R-:W-:Y:S02]  /*14a0*/  CS2R R34, SRZ ;  /* 0x0000000000227805 */ /* 0x000fe4000001ff00 */
[----:B------:R-:W-:Y:S02]  /*14b0*/  CS2R R36, SRZ ;  /* 0x0000000000247805 */ /* 0x000fe4000001ff00 */
[----:B------:R-:W-:Y:S01]  /*14c0*/  CS2R R38, SRZ ;  /* 0x0000000000267805 */ /* 0x000fe2000001ff00 */
[----:B------:R-:W-:Y:S01]  /*14d0*/  UMOV UR5, URZ ;  /* 0x0000003f00057c82 */ /* 0x000fe20008000000 */
[----:B------:R-:W-:-:S05]  /*14e0*/  UMOV UR10, URZ ;  /* 0x0000003f000a7c82 */ /* 0x000fca0008000000 */
.L_x_49:
[----:B--2---:R-:W-:Y:S01]  /*14f0*/  BAR.SYNC.DEFER_BLOCKING 0x0 ;  /* 0x0000000000007b1d */ /* 0x004fe20000010000 */
[----:B------:R-:W-:Y:S01]  /*1500*/  ULEA UR32, UR5, UR16, 0x3 ;  /* 0x0000001005207291 */ /* 0x000fe2000f8e183f */
[----:B------:R-:W-:Y:S01]  /*1510*/  @!P2 IMAD.MOV.U32 R3, RZ, RZ, 0x4000 ;  /* 0x00004000ff03a424 */ /* 0x000fe200078e00ff */
[----:B------:R-:W-:Y:S01]  /*1520*/  ELECT P1, URZ, PT ;  /* 0x00000000003f782f */ /* 0x000fe20003820000 */
[----:B------:R-:W-:Y:S01]  /*1530*/  IMAD.U32 R2, RZ, RZ, UR4 ;  /* 0x00000004ff027e24 */ /* 0x000fe2000f8e00ff */
[----:B----4-:R-:W-:Y:S02]  /*1540*/  ULEA UR8, UR5, UR16, 0xd ;  /* 0x0000001005087291 */ /* 0x010fe4000f8e683f */
[----:B------:R-:W-:Y:S02]  /*1550*/  ISETP.LT.U32.AND P1, PT, R6, 0x20, P1 ;  /* 0x000000200600780c */ /* 0x000fe40000f21070 */
[----:B------:R-:W-:Y:S02]  /*1560*/  ELECT P0, URZ, PT ;  /* 0x00000000003f782f */ /* 0x000fe40003800000 */
[----:B------:R-:W-:Y:S01]  /*1570*/  SHF.L.U32 R2, R2, 0x1f, RZ ;  /* 0x0000001f02027819 */ /* 0x000fe200000006ff */
[----:B------:R-:W-:Y:S01]  /*1580*/  UIADD3 UR12, UR8, 0x4000, URZ ;  /* 0x00004000080c7890 */ /* 0x000fe2000fffe03f */
[----:B------:R-:W-:Y:S01]  /*1590*/  ISETP.LT.U32.AND P0, PT, R6, 0x20, P0 ;  /* 0x000000200600780c */ /* 0x000fe20000701070 */
[----:B------:R-:W-:Y:S01]  /*15a0*/  UMOV UR15, UR10 ;  /* 0x0000000a000f7c82 */ /* 0x000fe20008000000 */
[----:B------:R-:W-:-:S02]  /*15b0*/  ULOP3.LUT UR17, UR36, 0x4, URZ, 0xc0, !UPT ;  /* 0x0000000424117892 */ /* 0x000fc4000f8ec03f */
[----:B------:R-:W-:Y:S02]  /*15c0*/  USHF.R.U32.HI UR20, URZ, 0x4, UR8 ;  /* 0x000000043f147899 */ /* 0x000fe40008011608 */
[----:B------:R-:W-:Y:S01]  /*15d0*/  ULEA.HI UR17, UR12, UR17, URZ, 0x1c ;  /* 0x000000110c117291 */ /* 0x000fe2000f8fe03f */
[----:B------:R-:W-:Y:S01]  /*15e0*/  VOTEU.ANY UP0, P1 ;  /* 0x00000000003f7886 */ /* 0x000fe20000800100 */
[----:B------:R-:W-:Y:S01]  /*15f0*/  VOTEU.ANY UP2, P1 ;  /* 0x00000000003f7886 */ /* 0x000fe20000840100 */
[----:B------:R-:W-:Y:S01]  /*1600*/  USGXT.U32 UR20, UR20, 0xe ;  /* 0x0000000e1414789a */ /* 0x000fe20008000000 */
[----:B------:R1:W-:Y:S01]  /*1610*/  @!P2 SYNCS.ARRIVE.TRANS64 RZ, [UR32+0x8000], R3 ;  /* 0x00800003ffffa9a7 */ /* 0x0003e20008000020 */
[----:B------:R2:W-:Y:S06]  /*1620*/  MEMBAR.ALL.CTA ;  /* 0x0000000000007992 */ /* 0x0005ec0000008000 */
[----:B--2---:R-:W2:Y:S01]  /*1630*/  FENCE.VIEW.ASYNC.S ;  /* 0x00000000000073c6 */ /* 0x004ea20000000000 */
[----:B------:R-:W-:Y:S01]  /*1640*/  @UP0 UIADD3 UR9, UR32, 0x8000, URZ ;  /* 0x0000800020090890 */ /* 0x000fe2000fffe03f */
[----:B------:R-:W-:Y:S01]  /*1650*/  @UP0 UMOV UR6, UR24 ;  /* 0x0000001800060c82 */ /* 0x000fe20008000000 */
[----:B------:R-:W-:Y:S01]  /*1660*/  @UP0 UMOV UR7, UR25 ;  /* 0x0000001900070c82 */ /* 0x000fe20008000000 */
[----:B--2---:R-:W-:Y:S01]  /*1670*/  VOTEU.ANY UP1, P0 ;  /* 0x00000000003f7886 */ /* 0x004fe20000020100 */
[----:B------:R-:W-:Y:S01]  /*1680*/  VOTEU.ANY UP3, P0 ;  /* 0x00000000003f7886 */ /* 0x000fe20000060100 */
[----:B------:R-:W-:Y:S01]  /*1690*/  ULOP3.LUT UR22, UR17, 0x3fff, URZ, 0xc0, !UPT ;  /* 0x00003fff11167892 */ /* 0x000fe2000f8ec03f */
[----:B------:R-:W-:-:S02]  /*16a0*/  UMOV UR21, 0x40000040 ;  /* 0x4000004000157882 */ /* 0x000fc40000000000 */
[----:B------:R-:W-:Y:S01]  /*16b0*/  @UP1 UIADD3 UR13, UR32, 0x8000, URZ ;  /* 0x00008000200d1890 */ /* 0x000fe2000fffe03f */
[----:B------:R-:W-:Y:S01]  /*16c0*/  @UP1 UMOV UR18, UR26 ;  /* 0x0000001a00121c82 */ /* 0x000fe20008000000 */
[----:B------:R-:W-:Y:S01]  /*16d0*/  @UP1 UMOV UR19, UR27 ;  /* 0x0000001b00131c82 */ /* 0x000fe20008000000 */
[----:B------:R-:W-:Y:S01]  /*16e0*/  UMOV UR23, 0x40000040 ;  /* 0x4000004000177882 */ /* 0x000fe20000000000 */
[----:B------:R-:W-:Y:S06]  /*16f0*/  BAR.SYNC.DEFER_BLOCKING 0x0 ;  /* 0x0000000000007b1d */ /* 0x000fec0000010000 */
[----:B------:R1:W-:Y:S02]  /*1700*/  @UP2 UTMALDG.2D [UR8], [UR6] ;  /* 0x00000008060025b4 */ /* 0x0003e40008008000 */
[----:B------:R-:W-:Y:S06]  /*1710*/  BAR.SYNC.DEFER_BLOCKING 0x0 ;  /* 0x0000000000007b1d */ /* 0x000fec0000010000 */
[----:B------:R1:W-:Y:S02]  /*1720*/  @UP3 UTMALDG.2D [UR12], [UR18] ;  /* 0x0000000c120035b4 */ /* 0x0003e40008008000 */
[----:B------:R-:W-:Y:S06]  /*1730*/  BAR.SYNC.DEFER_BLOCKING 0x0 ;  /* 0x0000000000007b1d */ /* 0x000fec0000010000 */
[----:B------:R-:W2:Y:S02]  /*1740*/  SYNCS.PHASECHK.TRANS64.TRYWAIT P0, [UR32+0x8000], R2 ;  /* 0x00800002ff0075a7 */ /* 0x000ea40008000160 */
[----:B-12---:R-:W-:Y:S05]  /*1750*/  @!P0 BRA `(.L_x_48) ;  /* 0x0000000400108947 */ /* 0x006fea0003800000 */
.L_x_50:
[----:B------:R-:W-:Y:S02]  /*1760*/  WARPGROUP.DEPBAR.LE gsb0, 0x0 ;  /* 0x00008000000079c5 */ /* 0x000fe40000010000 */
[----:B------:R-:W-:Y:S01]  /*1770*/  WARPGROUP.ARRIVE ;  /* 0x00000000000079c5 */ /* 0x000fe20000000000 */
[----:B------:R-:W-:Y:S01]  /*1780*/  UMOV UR6, URZ ;  /* 0x0000003f00067c82 */ /* 0x000fe20008000000 */
[----:B------:R-:W-:Y:S01]  /*1790*/  UMOV UR7, URZ ;  /* 0x0000003f00077c82 */ /* 0x000fe20008000000 */
[----:B------:R-:W-:Y:S02]  /*17a0*/  UIADD3 UR10, UR10, 0x40, URZ ;  /* 0x000000400a0a7890 */ /* 0x000fe4000fffe03f */
[----:B------:R-:W-:Y:S01]  /*17b0*/  UIADD3 UR5, UR5, 0x1, URZ ;  /* 0x0000000105057890 */ /* 0x000fe2000fffe03f */
[----:B------:R-:W-:Y:S01]  /*17c0*/  HGMMA.64x32x16.F32 R24, gdesc[UR20].tnspB, R24 ;  /* 0x40600000141879f0 */ /* 0x000fe20008700818 */
[----:B------:R-:W-:Y:S02]  /*17d0*/  UIADD3 UR20, UP0, UR20, 0x2, URZ ;  /* 0x0000000214147890 */ /* 0x000fe4000ff1e03f */
[----:B------:R-:W-:Y:S01]  /*17e0*/  UIADD3 UR22, UP1, UR22, 0x80, URZ ;  /* 0x0000008016167890 */ /* 0x000fe2000ff3e03f */
[----:B-----5:R-:W-:Y:S01]  /*17f0*/  ISETP.LE.AND P0, PT, R4, UR10, PT ;  /* 0x0000000a04007c0c */ /* 0x020fe2000bf03270 */
[----:B------:R-:W-:-:S02]  /*1800*/  UIADD3.X UR21, UR6, 0x40000040, URZ, UP0, !UPT ;  /* 0x4000004006157890 */ /* 0x000fc400087fe43f */
[----:B------:R-:W-:Y:S02]  /*1810*/  UIADD3.X UR23, UR7, 0x40000040, URZ, UP1, !UPT ;  /* 0x4000004007177890 */ /* 0x000fe40008ffe43f */
[----:B------:R-:W-:Y:S02]  /*1820*/  UIADD3.64 UR32, UR20, 0x2, URZ ;  /* 0x0000000214207897 */ /* 0x000fe4000fffe03f */
[----:B------:R-:W-:Y:S02]  /*1830*/  UIADD3.64 UR34, UR22, 0x80, URZ ;  /* 0x0000008016227897 */ /* 0x000fe4000fffe03f */
[----:B------:R-:W-:-:S04]  /*1840*/  UISETP.NE.U32.AND UP0, UPT, UR5, 0x2, UPT ;  /* 0x000000020500788c */ /* 0x000fc8000bf05070 */
[----:B------:R-:W-:Y:S02]  /*1850*/  USEL UR6, URZ, 0x1, UP0 ;  /* 0x000000013f067887 */ /* 0x000fe40008000000 */
[----:B------:R-:W-:Y:S02]  /*1860*/  USEL UR5, UR5, URZ, UP0 ;  /* 0x0000003f05057287 */ /* 0x000fe40008000000 */
[----:B------:R-:W-:Y:S01]  /*1870*/  ULOP3.LUT UR4, UR4, UR6, URZ, 0x3c, !UPT ;  /* 0x0000000604047292 */ /* 0x000fe2000f8e3c3f */
[----:B------:R-:W-:Y:S01]  /*1880*/  HGMMA.64x32x16.F32 R24, gdesc[UR20].tnspB, R24 ;  /* 0x40600000141879f0 */ /* 0x000fe20008700818 */
[----:B------:R-:W-:Y:S02]  /*1890*/  UIADD3.64 UR20, UR20, 0x4, URZ ;  /* 0x0000000414147897 */ /* 0x000fe4000fffe03f */
[----:B------:R-:W-:Y:S01]  /*18a0*/  UIADD3.64 UR22, UR22, 0x100, URZ ;  /* 0x0000010016167897 */ /* 0x000fe2000fffe03f */
[----:B------:R-:W-:Y:S08]  /*18b0*/  HGMMA.64x32x16.F32 R24, gdesc[UR32].tnspB, R24 ;  /* 0x40600000201879f0 */ /* 0x000ff00008700818 */
[----:B------:R-:W-:Y:S01]  /*18c0*/  HGMMA.64x32x16.F32 R24, gdesc[UR20].tnspB, R24, gsb0 ;  /* 0x40600000141879f0 */ /* 0x000fe20008000818 */
[----:B------:R-:W-:Y:S05]  /*18d0*/  @!P0 BRA `(.L_x_49) ;  /* 0xfffffffc00048947 */ /* 0x000fea000383ffff */
.L_x_47:
[----:B------:R-:W-:Y:S02]  /*18e0*/  WARPGROUP.DEPBAR.LE gsb0, 0x0 ;  /* 0x00008000000079c5 */ /* 0x000fe40000010000 */
[----:B--2---:R-:W-:Y:S01]  /*18f0*/  BAR.SYNC.DEFER_BLOCKING 0x0 ;  /* 0x0000000000007b1d */ /* 0x004fe20000010000 */
[C---:B-1----:R-:W-:Y:S01]  /*1900*/  IMAD.SHL.U32 R2, R0.reuse, 0x40, RZ ;  /* 0x0000004000027824 */ /* 0x042fe200078e00ff */
[----:B-----5:R-:W-:Y:S01]  /*1910*/  SHF.R.U32.HI R4, RZ, 0x1, R0 ;  /* 0x00000001ff047819 */ /* 0x020fe20000011600 */
[----:B------:R-:W-:Y:S01]  /*1920*/  IMAD.SHL.U32 R3, R0, 0x10, RZ ;  /* 0x0000001000037824 */ /* 0x000fe200078e00ff */
[----:B------:R-:W-:Y:S02]  /*1930*/  F2FP.F16.F32.PACK_AB R24, R25, R24 ;  /* 0x000000181918723e */ /* 0x000fe400000000ff */
[----:B------:R-:W-:Y:S02]  /*1940*/  ELECT P0, URZ, PT ;  /* 0x00000000003f782f */ /* 0x000fe40003800000 */
[----:B------:R-:W-:Y:S01]  /*1950*/  LOP3.LUT R2, R2, 0x1800, RZ, 0xc0, !PT ;  /* 0x0000180002027812 */ /* 0x000fe200078ec0ff */
[----:B------:R-:W-:Y:S01]  /*1960*/  UMOV UR17, UR14 ;  /* 0x0000000e00117c82 */ /* 0x000fe20008000000 */
[----:B------:R-:W-:Y:S01]  /*1970*/  LOP3.LUT R5, R4, 0x40, RZ, 0xc0, !PT ;  /* 0x0000004004057812 */ /* 0x000fe200078ec0ff */
[----:B------:R-:W-:Y:S01]  /*1980*/  UMOV UR18, UR11 ;  /* 0x0000000b00127c82 */ /* 0x000fe20008000000 */
[----:B------:R-:W-:-:S02]  /*1990*/  LOP3.LUT R2, R2, 0x70, R3, 0xf8, !PT ;  /* 0x0000007002027812 */ /* 0x000fc400078ef803 */
[----:B------:R-:W-:Y:S01]  /*19a0*/  LOP3.LUT R5, R5, 0x10, R0, 0xf8, !PT ;  /* 0x0000001005057812 */ /* 0x000fe200078ef800 */
[----:B------:R-:W-:Y:S01]  /*19b0*/  IMAD.SHL.U32 R0, R0, 0x80, RZ ;  /* 0x0000008000007824 */ /* 0x000fe200078e00ff */
[----:B------:R-:W-:Y:S02]  /*19c0*/  F2FP.F16.F32.PACK_AB R25, R27, R26 ;  /* 0x0000001a1b19723e */ /* 0x000fe400000000ff */
[----:B------:R-:W-:Y:S02]  /*19d0*/  LOP3.LUT R5, R2, R5, RZ, 0x3c, !PT ;  /* 0x0000000502057212 */ /* 0x000fe400078e3cff */
[----:B------:R-:W-:Y:S02]  /*19e0*/  F2FP.F16.F32.PACK_AB R32, R33, R32 ;  /* 0x000000202120723e */ /* 0x000fe400000000ff */
[----:B------:R-:W-:Y:S02]  /*19f0*/  LOP3.LUT R0, R5, 0x780, R0, 0xf8, !PT ;  /* 0x0000078005007812 */ /* 0x000fe400078ef800 */
[----:B------:R-:W-:Y:S01]  /*1a00*/  F2FP.F16.F32.PACK_AB R26, R29, R28 ;  /* 0x0000001c1d1a723e */ /* 0x000fe200000000ff */
[----:B------:R-:W1:Y:S02]  /*1a10*/  @!P2 SYNCS.CCTL.IV [UR16+0x8000] ;  /* 0x00800000ff00a9b1 */ /* 0x000e640008000010 */
[----:B-1----:R-:W-:Y:S01]  /*1a20*/  BAR.SYNC.DEFER_BLOCKING 0x0 ;  /* 0x0000000000007b1d */ /* 0x002fe20000010000 */
[C---:B------:R-:W-:Y:S01]  /*1a30*/  LOP3.LUT R2, R0.reuse, 0x20, RZ, 0x3c, !PT ;  /* 0x0000002000027812 */ /* 0x040fe200078e3cff */
[----:B------:R-:W-:Y:S01]  /*1a40*/  VIADD R0, R0, UR16 ;  /* 0x0000001000007c36 */ /* 0x000fe20008000000 */
[----:B------:R-:W-:-:S02]  /*1a50*/  F2FP.F16.F32.PACK_AB R27, R31, R30 ;  /* 0x0000001e1f1b723e */ /* 0x000fc400000000ff */
[----:B------:R-:W-:Y:S01]  /*1a60*/  F2FP.F16.F32.PACK_AB R33, R35, R34 ;  /* 0x000000222321723e */ /* 0x000fe200000000ff */
[----:B------:R-:W-:Y:S01]  /*1a70*/  VIADD R2, R2, UR16 ;  /* 0x0000001002027c36 */ /* 0x000fe20008000000 */
[----:B------:R-:W-:Y:S02]  /*1a80*/  F2FP.F16.F32.PACK_AB R34, R37, R36 ;  /* 0x000000242522723e */ /* 0x000fe400000000ff */
[----:B------:R-:W-:Y:S02]  /*1a90*/  F2FP.F16.F32.PACK_AB R35, R39, R38 ;  /* 0x000000262723723e */ /* 0x000fe400000000ff */
[----:B------:R-:W-:Y:S01]  /*1aa0*/  ISETP.LT.U32.AND P0, PT, R6, 0x20, P0 ;  /* 0x000000200600780c */ /* 0x000fe20000701070 */
[----:B------:R-:W1:Y:S02]  /*1ab0*/  @!P2 SYNCS.CCTL.IV [UR16+0x8008] ;  /* 0x00800800ff00a9b1 */ /* 0x000e640008000010 */
[----:B-1----:R-:W-:Y:S10]  /*1ac0*/  STSM.16.M88.4 [R0], R24 ;  /* 0x0000001800007844 */ /* 0x002ff40000000200 */
[----:B------:R-:W-:Y:S01]  /*1ad0*/  VOTEU.ANY UP0, P0 ;  /* 0x00000000003f7886 */ /* 0x000fe20000000100 */
[----:B------:R-:W-:Y:S01]  /*1ae0*/  VOTEU.ANY UP1, P0 ;  /* 0x00000000003f7886 */ /* 0x000fe20000020100 */
[----:B------:R-:W-:Y:S03]  /*1af0*/  STSM.16.M88.4 [R2], R32 ;  /* 0x0000002002007844 */ /* 0x000fe60000000200 */
[----:B----4-:R-:W-:Y:S01]  /*1b00*/  @UP0 UMOV UR6, UR28 ;  /* 0x0000001c00060c82 */ /* 0x010fe20008000000 */
[----:B------:R-:W-:Y:S01]  /*1b10*/  @UP0 UMOV UR7, UR29 ;  /* 0x0000001d00070c82 */ /* 0x000fe20008000000 */
[----:B------:R1:W-:Y:S06]  /*1b20*/  MEMBAR.ALL.CTA ;  /* 0x0000000000007992 */ /* 0x0003ec0000008000 */
[----:B-1----:R-:W1:Y:S02]  /*1b30*/  FENCE.VIEW.ASYNC.S ;  /* 0x00000000000073c6 */ /* 0x002e640000000000 */
[----:B-1----:R-:W-:Y:S06]  /*1b40*/  BAR.SYNC.DEFER_BLOCKING 0x0 ;  /* 0x0000000000007b1d */ /* 0x002fec0000010000 */
[----:B------:R1:W-:Y:S01]  /*1b50*/  @UP1 UTMASTG.2D [UR16], [UR6] ;  /* 0x00000010060013b5 */ /* 0x0003e20008008000 */
[----:B------:R0:W-:Y:S01]  /*1b60*/  UTMACMDFLUSH ;  /* 0x00000000000079b7 */ /* 0x0001e20000000000 */
[----:B------:R-:W-:-:S04]  /*1b70*/  DEPBAR.LE SB0, 0x0 ;  /* 0x000080000000791a */ /* 0x000fc80000000000 */
[----:B------:R-:W-:Y:S06]  /*1b80*/  BAR.SYNC.DEFER_BLOCKING 0x0 ;  /* 0x0000000000007b1d */ /* 0x000fec0000010000 */
[----:B-1----:R-:W-:Y:S05]  /*1b90*/  EXIT ;  /* 0x000000000000794d */ /* 0x002fea0003800000 */
.L_x_48:
[----:B------:R-:W1:Y:S02]  /*1ba0*/  SYNCS.PHASECHK.TRANS64.TRYWAIT P0, [UR32+0x8000], R2 ;  /* 0x00800002ff0075a7 */ /* 0x000e640008000160 */
[----:B-1----:R-:W-:Y:S05]  /*1bb0*/  @!P0 BRA `(.L_x_48) ;  /* 0xfffffffc00f88947 */ /* 0x002fea000383ffff */
[----:B------:R-:W-:Y:S05]  /*1bc0*/  BRA `(.L_x_50) ;  /* 0xfffffff800e47947 */ /* 0x000fea000383ffff */
.L_x_51:
[----:B------:R-:W-:-:S00]  /*1bd0*/  BRA `(.L_x_51) ;  /* 0xfffffffc00fc7947 */ /* 0x000fc0000383ffff */
[----:B------:R-:W-:-:S00]  /*1be0*/  NOP ;  /* 0x0000000000007918 */ /* 0x000fc00000000000 */
        /* <DEDUP_REMOVED lines=9> */
.L_x_52:


//--------------------- .nv.shared.gluon_wgmma    --------------------------
	.section	.nv.shared.gluon_wgmma,"aw",@nobits
	.sectionflags	@""
	.align	16
	.zero		1024


//--------------------- .nv.shared.reserved.0     --------------------------
	.section	.nv.shared.reserved.0,"aw",@nobits
	.weak		__nv_reservedSMEM_offset_0_alias
	.size		__nv_reservedSMEM_offset_0_alias, 0, 0
	.other		__nv_reservedSMEM_offset_0_alias,@"STO_CUDA_RESERVED_SHARED STV_DEFAULT"
__nv_reservedSMEM_offset_0_alias:
	.zero		0


//--------------------- .nv.constant0.gluon_wgmma --------------------------
	.section	.nv.constant0.gluon_wgmma,"a",@progbits
	.sectionflags	@""
	.align	4
.nv.constant0.gluon_wgmma:
	.zero		608


//--------------------- SYMBOLS --------------------------

	.type		.nv.reservedSmem.offset0,@object
	.size		.nv.reservedSmem.offset0,0x4
